//
// Generated by NVIDIA NVVM Compiler
//
// Compiler Build ID: CL-36424714
// Cuda compilation tools, release 13.0, V13.0.88
// Based on NVVM 20.0.0
//

.version 9.0
.target sm_100
.address_size 64

	// .globl	_Z14assignClustersPKfS0_Piiii
.extern .shared .align 16 .b8 sharedCentroids[];

.visible .entry _Z14assignClustersPKfS0_Piiii(
	.param .u64 .ptr .align 1 _Z14assignClustersPKfS0_Piiii_param_0,
	.param .u64 .ptr .align 1 _Z14assignClustersPKfS0_Piiii_param_1,
	.param .u64 .ptr .align 1 _Z14assignClustersPKfS0_Piiii_param_2,
	.param .u32 _Z14assignClustersPKfS0_Piiii_param_3,
	.param .u32 _Z14assignClustersPKfS0_Piiii_param_4,
	.param .u32 _Z14assignClustersPKfS0_Piiii_param_5
)
{
	.reg .pred 	%p<19>;
	.reg .b32 	%r<71>;
	.reg .b32 	%f<97>;
	.reg .b64 	%rd<48>;

	ld.param.u64 	%rd11, [_Z14assignClustersPKfS0_Piiii_param_0];
	ld.param.u64 	%rd12, [_Z14assignClustersPKfS0_Piiii_param_1];
	ld.param.u64 	%rd10, [_Z14assignClustersPKfS0_Piiii_param_2];
	ld.param.u32 	%r37, [_Z14assignClustersPKfS0_Piiii_param_3];
	ld.param.u32 	%r35, [_Z14assignClustersPKfS0_Piiii_param_4];
	ld.param.u32 	%r36, [_Z14assignClustersPKfS0_Piiii_param_5];
	cvta.to.global.u64 	%rd1, %rd12;
	cvta.to.global.u64 	%rd2, %rd11;
	mov.u32 	%r38, %ctaid.x;
	mov.u32 	%r39, %ntid.x;
	mov.u32 	%r40, %tid.x;
	mad.lo.s32 	%r1, %r38, %r39, %r40;
	setp.ge.s32 	%p1, %r1, %r37;
	@%p1 bra 	$L__BB0_23;
	setp.lt.s32 	%p2, %r36, 1;
	mov.b32 	%r70, -1;
	@%p2 bra 	$L__BB0_22;
	mul.lo.s32 	%r42, %r35, %r1;
	cvt.s64.s32 	%rd3, %r42;
	setp.lt.s32 	%p3, %r35, 1;
	@%p3 bra 	$L__BB0_16;
	and.b32  	%r2, %r35, 7;
	and.b32  	%r3, %r35, 3;
	and.b32  	%r4, %r35, 2147483640;
	and.b32  	%r5, %r35, 1;
	neg.s32 	%r6, %r4;
	mov.f32 	%f85, 0f7F7FFFFF;
	mov.b32 	%r70, -1;
	mov.b32 	%r56, 0;
$L__BB0_4:
	setp.lt.u32 	%p10, %r35, 8;
	mul.lo.s32 	%r9, %r56, %r35;
	mov.f32 	%f93, 0f00000000;
	mov.b32 	%r60, 0;
	@%p10 bra 	$L__BB0_7;
	shl.b64 	%rd13, %rd3, 2;
	add.s64 	%rd14, %rd13, %rd2;
	add.s64 	%rd47, %rd14, 16;
	mul.wide.u32 	%rd15, %r9, 4;
	add.s64 	%rd16, %rd1, %rd15;
	add.s64 	%rd46, %rd16, 16;
	mov.f32 	%f93, 0f00000000;
	mov.u32 	%r58, %r6;
$L__BB0_6:
	.pragma "nounroll";
	ld.global.f32 	%f26, [%rd47+-16];
	ld.global.f32 	%f27, [%rd46+-16];
	sub.f32 	%f28, %f26, %f27;
	fma.rn.f32 	%f29, %f28, %f28, %f93;
	ld.global.f32 	%f30, [%rd47+-12];
	ld.global.f32 	%f31, [%rd46+-12];
	sub.f32 	%f32, %f30, %f31;
	fma.rn.f32 	%f33, %f32, %f32, %f29;
	ld.global.f32 	%f34, [%rd47+-8];
	ld.global.f32 	%f35, [%rd46+-8];
	sub.f32 	%f36, %f34, %f35;
	fma.rn.f32 	%f37, %f36, %f36, %f33;
	ld.global.f32 	%f38, [%rd47+-4];
	ld.global.f32 	%f39, [%rd46+-4];
	sub.f32 	%f40, %f38, %f39;
	fma.rn.f32 	%f41, %f40, %f40, %f37;
	ld.global.f32 	%f42, [%rd47];
	ld.global.f32 	%f43, [%rd46];
	sub.f32 	%f44, %f42, %f43;
	fma.rn.f32 	%f45, %f44, %f44, %f41;
	ld.global.f32 	%f46, [%rd47+4];
	ld.global.f32 	%f47, [%rd46+4];
	sub.f32 	%f48, %f46, %f47;
	fma.rn.f32 	%f49, %f48, %f48, %f45;
	ld.global.f32 	%f50, [%rd47+8];
	ld.global.f32 	%f51, [%rd46+8];
	sub.f32 	%f52, %f50, %f51;
	fma.rn.f32 	%f53, %f52, %f52, %f49;
	ld.global.f32 	%f54, [%rd47+12];
	ld.global.f32 	%f55, [%rd46+12];
	sub.f32 	%f56, %f54, %f55;
	fma.rn.f32 	%f93, %f56, %f56, %f53;
	add.s32 	%r58, %r58, 8;
	add.s64 	%rd47, %rd47, 32;
	add.s64 	%rd46, %rd46, 32;
	setp.ne.s32 	%p11, %r58, 0;
	mov.u32 	%r60, %r4;
	@%p11 bra 	$L__BB0_6;
$L__BB0_7:
	setp.eq.s32 	%p12, %r2, 0;
	@%p12 bra 	$L__BB0_15;
	add.s32 	%r52, %r2, -1;
	setp.lt.u32 	%p13, %r52, 3;
	@%p13 bra 	$L__BB0_10;
	cvt.u64.u32 	%rd17, %r60;
	add.s64 	%rd18, %rd17, %rd3;
	shl.b64 	%rd19, %rd18, 2;
	add.s64 	%rd20, %rd2, %rd19;
	ld.global.f32 	%f58, [%rd20];
	add.s32 	%r53, %r60, %r9;
	mul.wide.u32 	%rd21, %r53, 4;
	add.s64 	%rd22, %rd1, %rd21;
	ld.global.f32 	%f59, [%rd22];
	sub.f32 	%f60, %f58, %f59;
	fma.rn.f32 	%f61, %f60, %f60, %f93;
	ld.global.f32 	%f62, [%rd20+4];
	cvt.u64.u32 	%rd23, %r9;
	add.s64 	%rd24, %rd17, %rd23;
	shl.b64 	%rd25, %rd24, 2;
	add.s64 	%rd26, %rd1, %rd25;
	ld.global.f32 	%f63, [%rd26+4];
	sub.f32 	%f64, %f62, %f63;
	fma.rn.f32 	%f65, %f64, %f64, %f61;
	ld.global.f32 	%f66, [%rd20+8];
	ld.global.f32 	%f67, [%rd26+8];
	sub.f32 	%f68, %f66, %f67;
	fma.rn.f32 	%f69, %f68, %f68, %f65;
	ld.global.f32 	%f70, [%rd20+12];
	ld.global.f32 	%f71, [%rd26+12];
	sub.f32 	%f72, %f70, %f71;
	fma.rn.f32 	%f93, %f72, %f72, %f69;
	add.s32 	%r60, %r60, 4;
$L__BB0_10:
	setp.eq.s32 	%p14, %r3, 0;
	@%p14 bra 	$L__BB0_15;
	setp.eq.s32 	%p15, %r3, 1;
	@%p15 bra 	$L__BB0_13;
	cvt.u64.u32 	%rd27, %r60;
	add.s64 	%rd28, %rd27, %rd3;
	shl.b64 	%rd29, %rd28, 2;
	add.s64 	%rd30, %rd2, %rd29;
	ld.global.f32 	%f74, [%rd30];
	add.s32 	%r54, %r60, %r9;
	mul.wide.u32 	%rd31, %r54, 4;
	add.s64 	%rd32, %rd1, %rd31;
	ld.global.f32 	%f75, [%rd32];
	sub.f32 	%f76, %f74, %f75;
	fma.rn.f32 	%f77, %f76, %f76, %f93;
	ld.global.f32 	%f78, [%rd30+4];
	cvt.u64.u32 	%rd33, %r9;
	add.s64 	%rd34, %rd27, %rd33;
	shl.b64 	%rd35, %rd34, 2;
	add.s64 	%rd36, %rd1, %rd35;
	ld.global.f32 	%f79, [%rd36+4];
	sub.f32 	%f80, %f78, %f79;
	fma.rn.f32 	%f93, %f80, %f80, %f77;
	add.s32 	%r60, %r60, 2;
$L__BB0_13:
	setp.eq.s32 	%p16, %r5, 0;
	@%p16 bra 	$L__BB0_15;
	cvt.u64.u32 	%rd37, %r60;
	add.s64 	%rd38, %rd37, %rd3;
	shl.b64 	%rd39, %rd38, 2;
	add.s64 	%rd40, %rd2, %rd39;
	ld.global.f32 	%f81, [%rd40];
	add.s32 	%r55, %r60, %r9;
	mul.wide.u32 	%rd41, %r55, 4;
	add.s64 	%rd42, %rd1, %rd41;
	ld.global.f32 	%f82, [%rd42];
	sub.f32 	%f83, %f81, %f82;
	fma.rn.f32 	%f93, %f83, %f83, %f93;
$L__BB0_15:
	sqrt.rn.f32 	%f84, %f93;
	setp.lt.f32 	%p17, %f84, %f85;
	selp.f32 	%f85, %f84, %f85, %p17;
	selp.b32 	%r70, %r56, %r70, %p17;
	add.s32 	%r56, %r56, 1;
	setp.eq.s32 	%p18, %r56, %r36;
	@%p18 bra 	$L__BB0_22;
	bra.uni 	$L__BB0_4;
$L__BB0_16:
	and.b32  	%r19, %r36, 3;
	setp.lt.u32 	%p4, %r36, 4;
	mov.f32 	%f95, 0f7F7FFFFF;
	mov.b32 	%r70, -1;
	mov.b32 	%r67, 0;
	@%p4 bra 	$L__BB0_19;
	and.b32  	%r67, %r36, 2147483644;
	mov.f32 	%f95, 0f7F7FFFFF;
	mov.b32 	%r70, -1;
	mov.b32 	%r62, 0;
$L__BB0_18:
	setp.gt.f32 	%p5, %f95, 0f00000000;
	selp.f32 	%f95, 0f00000000, %f95, %p5;
	selp.b32 	%r70, %r62, %r70, %p5;
	add.s32 	%r62, %r62, 4;
	setp.ne.s32 	%p6, %r62, %r67;
	@%p6 bra 	$L__BB0_18;
$L__BB0_19:
	setp.eq.s32 	%p7, %r19, 0;
	@%p7 bra 	$L__BB0_22;
	mov.b32 	%r69, 0;
$L__BB0_21:
	.pragma "nounroll";
	setp.gt.f32 	%p8, %f95, 0f00000000;
	selp.f32 	%f95, 0f00000000, %f95, %p8;
	selp.b32 	%r70, %r67, %r70, %p8;
	add.s32 	%r67, %r67, 1;
	add.s32 	%r69, %r69, 1;
	setp.ne.s32 	%p9, %r69, %r19;
	@%p9 bra 	$L__BB0_21;
$L__BB0_22:
	cvta.to.global.u64 	%rd43, %rd10;
	mul.wide.s32 	%rd44, %r1, 4;
	add.s64 	%rd45, %rd43, %rd44;
	st.global.u32 	[%rd45], %r70;
$L__BB0_23:
	ret;

}
	// .globl	_Z15updateCentroidsPKfPfPKiPiiii
.visible .entry _Z15updateCentroidsPKfPfPKiPiiii(
	.param .u64 .ptr .align 1 _Z15updateCentroidsPKfPfPKiPiiii_param_0,
	.param .u64 .ptr .align 1 _Z15updateCentroidsPKfPfPKiPiiii_param_1,
	.param .u64 .ptr .align 1 _Z15updateCentroidsPKfPfPKiPiiii_param_2,
	.param .u64 .ptr .align 1 _Z15updateCentroidsPKfPfPKiPiiii_param_3,
	.param .u32 _Z15updateCentroidsPKfPfPKiPiiii_param_4,
	.param .u32 _Z15updateCentroidsPKfPfPKiPiiii_param_5,
	.param .u32 _Z15updateCentroidsPKfPfPKiPiiii_param_6
)
{
	.reg .pred 	%p<21>;
	.reg .b32 	%r<83>;
	.reg .b32 	%f<66>;
	.reg .b64 	%rd<26>;

	ld.param.u64 	%rd8, [_Z15updateCentroidsPKfPfPKiPiiii_param_0];
	ld.param.u64 	%rd9, [_Z15updateCentroidsPKfPfPKiPiiii_param_2];
	ld.param.u64 	%rd7, [_Z15updateCentroidsPKfPfPKiPiiii_param_3];
	ld.param.u32 	%r37, [_Z15updateCentroidsPKfPfPKiPiiii_param_4];
	ld.param.u32 	%r38, [_Z15updateCentroidsPKfPfPKiPiiii_param_5];
	cvta.to.global.u64 	%rd1, %rd8;
	cvta.to.global.u64 	%rd2, %rd9;
	mov.u32 	%r1, %ctaid.x;
	mov.u32 	%r82, %tid.x;
	setp.ge.s32 	%p1, %r82, %r38;
	@%p1 bra 	$L__BB1_3;
	mul.lo.s32 	%r3, %r38, %r1;
	mov.u32 	%r4, %ntid.x;
	mov.u32 	%r73, %r82;
$L__BB1_2:
	add.s32 	%r39, %r73, %r3;
	shl.b32 	%r40, %r39, 2;
	mov.u32 	%r41, sharedCentroids;
	add.s32 	%r42, %r41, %r40;
	mov.b32 	%r43, 0;
	st.shared.u32 	[%r42], %r43;
	add.s32 	%r73, %r73, %r4;
	setp.lt.s32 	%p2, %r73, %r38;
	@%p2 bra 	$L__BB1_2;
$L__BB1_3:
	bar.sync 	0;
	setp.ge.s32 	%p3, %r82, %r37;
	cvta.to.global.u64 	%rd10, %rd7;
	mul.wide.u32 	%rd11, %r1, 4;
	add.s64 	%rd3, %rd10, %rd11;
	@%p3 bra 	$L__BB1_25;
	setp.gt.s32 	%p4, %r38, 0;
	mul.lo.s32 	%r7, %r38, %r1;
	mov.u32 	%r8, %ntid.x;
	mov.u32 	%r81, %r82;
	@%p4 bra 	$L__BB1_5;
	bra.uni 	$L__BB1_22;
$L__BB1_5:
	and.b32  	%r9, %r38, 15;
	and.b32  	%r10, %r38, 7;
	and.b32  	%r11, %r38, 3;
	mov.u32 	%r74, %r82;
$L__BB1_6:
	mul.wide.s32 	%rd14, %r74, 4;
	add.s64 	%rd15, %rd2, %rd14;
	ld.global.u32 	%r46, [%rd15];
	setp.ne.s32 	%p7, %r46, %r1;
	@%p7 bra 	$L__BB1_21;
	setp.lt.u32 	%p8, %r38, 16;
	mul.lo.s32 	%r13, %r74, %r38;
	mov.b32 	%r79, 0;
	@%p8 bra 	$L__BB1_10;
	and.b32  	%r48, %r38, 2147483632;
	neg.s32 	%r77, %r48;
	shl.b32 	%r49, %r7, 2;
	mov.u32 	%r50, sharedCentroids;
	add.s32 	%r51, %r49, %r50;
	add.s32 	%r76, %r51, 32;
	mov.u32 	%r75, %r13;
$L__BB1_9:
	.pragma "nounroll";
	and.b32  	%r79, %r38, 2147483632;
	mul.wide.s32 	%rd16, %r75, 4;
	add.s64 	%rd17, %rd1, %rd16;
	ld.global.f32 	%f1, [%rd17];
	atom.shared.add.f32 	%f2, [%r76+-32], %f1;
	ld.global.f32 	%f3, [%rd17+4];
	atom.shared.add.f32 	%f4, [%r76+-28], %f3;
	ld.global.f32 	%f5, [%rd17+8];
	atom.shared.add.f32 	%f6, [%r76+-24], %f5;
	ld.global.f32 	%f7, [%rd17+12];
	atom.shared.add.f32 	%f8, [%r76+-20], %f7;
	ld.global.f32 	%f9, [%rd17+16];
	atom.shared.add.f32 	%f10, [%r76+-16], %f9;
	ld.global.f32 	%f11, [%rd17+20];
	atom.shared.add.f32 	%f12, [%r76+-12], %f11;
	ld.global.f32 	%f13, [%rd17+24];
	atom.shared.add.f32 	%f14, [%r76+-8], %f13;
	ld.global.f32 	%f15, [%rd17+28];
	atom.shared.add.f32 	%f16, [%r76+-4], %f15;
	ld.global.f32 	%f17, [%rd17+32];
	atom.shared.add.f32 	%f18, [%r76], %f17;
	ld.global.f32 	%f19, [%rd17+36];
	atom.shared.add.f32 	%f20, [%r76+4], %f19;
	ld.global.f32 	%f21, [%rd17+40];
	atom.shared.add.f32 	%f22, [%r76+8], %f21;
	ld.global.f32 	%f23, [%rd17+44];
	atom.shared.add.f32 	%f24, [%r76+12], %f23;
	ld.global.f32 	%f25, [%rd17+48];
	atom.shared.add.f32 	%f26, [%r76+16], %f25;
	ld.global.f32 	%f27, [%rd17+52];
	atom.shared.add.f32 	%f28, [%r76+20], %f27;
	ld.global.f32 	%f29, [%rd17+56];
	atom.shared.add.f32 	%f30, [%r76+24], %f29;
	ld.global.f32 	%f31, [%rd17+60];
	atom.shared.add.f32 	%f32, [%r76+28], %f31;
	add.s32 	%r77, %r77, 16;
	add.s32 	%r76, %r76, 64;
	add.s32 	%r75, %r75, 16;
	setp.ne.s32 	%p9, %r77, 0;
	@%p9 bra 	$L__BB1_9;
$L__BB1_10:
	setp.eq.s32 	%p10, %r9, 0;
	@%p10 bra 	$L__BB1_20;
	add.s32 	%r52, %r9, -1;
	setp.lt.u32 	%p11, %r52, 7;
	@%p11 bra 	$L__BB1_13;
	add.s32 	%r53, %r79, %r7;
	shl.b32 	%r54, %r53, 2;
	mov.u32 	%r55, sharedCentroids;
	add.s32 	%r56, %r55, %r54;
	add.s32 	%r57, %r79, %r13;
	mul.wide.s32 	%rd18, %r57, 4;
	add.s64 	%rd19, %rd1, %rd18;
	ld.global.f32 	%f33, [%rd19];
	atom.shared.add.f32 	%f34, [%r56], %f33;
	ld.global.f32 	%f35, [%rd19+4];
	atom.shared.add.f32 	%f36, [%r56+4], %f35;
	ld.global.f32 	%f37, [%rd19+8];
	atom.shared.add.f32 	%f38, [%r56+8], %f37;
	ld.global.f32 	%f39, [%rd19+12];
	atom.shared.add.f32 	%f40, [%r56+12], %f39;
	ld.global.f32 	%f41, [%rd19+16];
	atom.shared.add.f32 	%f42, [%r56+16], %f41;
	ld.global.f32 	%f43, [%rd19+20];
	atom.shared.add.f32 	%f44, [%r56+20], %f43;
	ld.global.f32 	%f45, [%rd19+24];
	atom.shared.add.f32 	%f46, [%r56+24], %f45;
	ld.global.f32 	%f47, [%rd19+28];
	atom.shared.add.f32 	%f48, [%r56+28], %f47;
	add.s32 	%r79, %r79, 8;
$L__BB1_13:
	setp.eq.s32 	%p12, %r10, 0;
	@%p12 bra 	$L__BB1_20;
	add.s32 	%r58, %r10, -1;
	setp.lt.u32 	%p13, %r58, 3;
	@%p13 bra 	$L__BB1_16;
	add.s32 	%r59, %r79, %r7;
	shl.b32 	%r60, %r59, 2;
	mov.u32 	%r61, sharedCentroids;
	add.s32 	%r62, %r61, %r60;
	add.s32 	%r63, %r79, %r13;
	mul.wide.s32 	%rd20, %r63, 4;
	add.s64 	%rd21, %rd1, %rd20;
	ld.global.f32 	%f49, [%rd21];
	atom.shared.add.f32 	%f50, [%r62], %f49;
	ld.global.f32 	%f51, [%rd21+4];
	atom.shared.add.f32 	%f52, [%r62+4], %f51;
	ld.global.f32 	%f53, [%rd21+8];
	atom.shared.add.f32 	%f54, [%r62+8], %f53;
	ld.global.f32 	%f55, [%rd21+12];
	atom.shared.add.f32 	%f56, [%r62+12], %f55;
	add.s32 	%r79, %r79, 4;
$L__BB1_16:
	setp.eq.s32 	%p14, %r11, 0;
	@%p14 bra 	$L__BB1_20;
	setp.eq.s32 	%p15, %r11, 1;
	add.s32 	%r64, %r79, %r7;
	shl.b32 	%r65, %r64, 2;
	mov.u32 	%r66, sharedCentroids;
	add.s32 	%r28, %r66, %r65;
	add.s32 	%r67, %r79, %r13;
	mul.wide.s32 	%rd22, %r67, 4;
	add.s64 	%rd4, %rd1, %rd22;
	ld.global.f32 	%f57, [%rd4];
	atom.shared.add.f32 	%f58, [%r28], %f57;
	@%p15 bra 	$L__BB1_20;
	setp.eq.s32 	%p16, %r11, 2;
	ld.global.f32 	%f59, [%rd4+4];
	atom.shared.add.f32 	%f60, [%r28+4], %f59;
	@%p16 bra 	$L__BB1_20;
	ld.global.f32 	%f61, [%rd4+8];
	atom.shared.add.f32 	%f62, [%r28+8], %f61;
$L__BB1_20:
	atom.global.add.u32 	%r68, [%rd3], 1;
$L__BB1_21:
	add.s32 	%r74, %r74, %r8;
	setp.lt.s32 	%p17, %r74, %r37;
	@%p17 bra 	$L__BB1_6;
	bra.uni 	$L__BB1_25;
$L__BB1_22:
	mul.wide.s32 	%rd12, %r81, 4;
	add.s64 	%rd13, %rd2, %rd12;
	ld.global.u32 	%r44, [%rd13];
	setp.ne.s32 	%p5, %r44, %r1;
	@%p5 bra 	$L__BB1_24;
	atom.global.add.u32 	%r45, [%rd3], 1;
$L__BB1_24:
	add.s32 	%r81, %r81, %r8;
	setp.lt.s32 	%p6, %r81, %r37;
	@%p6 bra 	$L__BB1_22;
$L__BB1_25:
	setp.ge.s32 	%p18, %r82, %r38;
	bar.sync 	0;
	@%p18 bra 	$L__BB1_30;
	ld.param.u64 	%rd25, [_Z15updateCentroidsPKfPfPKiPiiii_param_1];
	mul.lo.s32 	%r32, %r38, %r1;
	mov.u32 	%r33, %ntid.x;
	cvta.to.global.u64 	%rd5, %rd25;
$L__BB1_27:
	ld.global.u32 	%r35, [%rd3];
	setp.lt.s32 	%p19, %r35, 1;
	@%p19 bra 	$L__BB1_29;
	add.s32 	%r69, %r82, %r32;
	shl.b32 	%r70, %r69, 2;
	mov.u32 	%r71, sharedCentroids;
	add.s32 	%r72, %r71, %r70;
	ld.shared.f32 	%f63, [%r72];
	cvt.rn.f32.u32 	%f64, %r35;
	div.rn.f32 	%f65, %f63, %f64;
	mul.wide.s32 	%rd23, %r69, 4;
	add.s64 	%rd24, %rd5, %rd23;
	st.global.f32 	[%rd24], %f65;
$L__BB1_29:
	add.s32 	%r82, %r82, %r33;
	setp.lt.s32 	%p20, %r82, %r38;
	@%p20 bra 	$L__BB1_27;
$L__BB1_30:
	ret;

}


// ===== COMPILED SASS (sm_100) =====

	.target	sm_100

	.elftype	@"ET_EXEC"


//--------------------- .note.nv.tkinfo           --------------------------
	.section	.note.nv.tkinfo,"",@"SHT_NOTE"
	.sectionflags	@"SHF_NOTE_NV_TKINFO"
	.tkinfo
        /*0018*/ 	.word	0x00000002
        /*0030*/ 	.string	""
        /*0030*/ 	.string	"ptxas"
        /*0030*/ 	.string	"Cuda compilation tools, release 13.0, V13.0.88"
        /*0030*/ 	.string	"Build cuda_13.0.r13.0/compiler.36424714_0"
        /*0030*/ 	.string	"-arch sm_100 -m 64 "



//--------------------- .note.nv.cuinfo           --------------------------
	.section	.note.nv.cuinfo,"",@"SHT_NOTE"
	.sectionflags	@"SHF_NOTE_NV_CUINFO"
        /*0018*/ 	.short	0x0002
        /*001a*/ 	.short	0x0064
        /*001c*/ 	.short	0x0082
	.zero		2


//--------------------- .nv.info                  --------------------------
	.section	.nv.info,"",@"SHT_CUDA_INFO"
	.align	4


	//----- nvinfo : EIATTR_REGCOUNT
	.align		4
        /*0000*/ 	.byte	0x04, 0x2f
        /*0002*/ 	.short	(.L_1 - .L_0)
	.align		4
.L_0:
        /*0004*/ 	.word	index@(_Z14assignClustersPKfS0_Piiii)
        /*0008*/ 	.word	0x0000001d


	//----- nvinfo : EIATTR_FRAME_SIZE
	.align		4
.L_1:
        /*000c*/ 	.byte	0x04, 0x11
        /*000e*/ 	.short	(.L_3 - .L_2)
	.align		4
.L_2:
        /*0010*/ 	.word	index@($__internal_1_$__cuda_sm20_sqrt_rn_f32_slowpath)
        /*0014*/ 	.word	0x00000000


	//----- nvinfo : EIATTR_FRAME_SIZE
	.align		4
.L_3:
        /*0018*/ 	.byte	0x04, 0x11
        /*001a*/ 	.short	(.L_5 - .L_4)
	.align		4
.L_4:
        /*001c*/ 	.word	index@(_Z14assignClustersPKfS0_Piiii)
        /*0020*/ 	.word	0x00000000


	//----- nvinfo : EIATTR_REGCOUNT
	.align		4
.L_5:
        /*0024*/ 	.byte	0x04, 0x2f
        /*0026*/ 	.short	(.L_7 - .L_6)
	.align		4
.L_6:
        /*0028*/ 	.word	index@(_Z15updateCentroidsPKfPfPKiPiiii)
        /*002c*/ 	.word	0x00000018


	//----- nvinfo : EIATTR_FRAME_SIZE
	.align		4
.L_7:
        /*0030*/ 	.byte	0x04, 0x11
        /*0032*/ 	.short	(.L_9 - .L_8)
	.align		4
.L_8:
        /*0034*/ 	.word	index@($__internal_0_$__cuda_sm3x_div_rn_noftz_f32_slowpath)
        /*0038*/ 	.word	0x00000000


	//----- nvinfo : EIATTR_FRAME_SIZE
	.align		4
.L_9:
        /*003c*/ 	.byte	0x04, 0x11
        /*003e*/ 	.short	(.L_11 - .L_10)
	.align		4
.L_10:
        /*0040*/ 	.word	index@(_Z15updateCentroidsPKfPfPKiPiiii)
        /*0044*/ 	.word	0x00000000


	//----- nvinfo : EIATTR_MIN_STACK_SIZE
	.align		4
.L_11:
        /*0048*/ 	.byte	0x04, 0x12
        /*004a*/ 	.short	(.L_13 - .L_12)
	.align		4
.L_12:
        /*004c*/ 	.word	index@(_Z15updateCentroidsPKfPfPKiPiiii)
        /*0050*/ 	.word	0x00000000


	//----- nvinfo : EIATTR_MIN_STACK_SIZE
	.align		4
.L_13:
        /*0054*/ 	.byte	0x04, 0x12
        /*0056*/ 	.short	(.L_15 - .L_14)
	.align		4
.L_14:
        /*0058*/ 	.word	index@(_Z14assignClustersPKfS0_Piiii)
        /*005c*/ 	.word	0x00000000
.L_15:


//--------------------- .nv.compat                --------------------------
	.section	.nv.compat,"",@"SHT_CUDA_COMPAT_INFO"
	.align	4
        /*0000*/ 	.byte	0x02, 0x09, 0x00, 0x00, 0x02, 0x02, 0x01, 0x00, 0x02, 0x05, 0x05, 0x00, 0x03, 0x07, 0x01, 0x01
        /*0010*/ 	.byte	0x02, 0x03, 0x00, 0x00, 0x02, 0x06, 0x01, 0x00, 0x04, 0x0b, 0x08, 0x00, 0x01, 0x00, 0x00, 0x00
        /*0020*/ 	.byte	0x00, 0x00, 0x00, 0x00


//--------------------- .nv.info._Z15updateCentroidsPKfPfPKiPiiii --------------------------
	.section	.nv.info._Z15updateCentroidsPKfPfPKiPiiii,"",@"SHT_CUDA_INFO"
	.sectionflags	@""
	.align	4


	//----- nvinfo : EIATTR_CUDA_API_VERSION
	.align		4
        /*0000*/ 	.byte	0x04, 0x37
        /*0002*/ 	.short	(.L_17 - .L_16)
.L_16:
        /*0004*/ 	.word	0x00000082


	//----- nvinfo : EIATTR_KPARAM_INFO
	.align		4
.L_17:
        /*0008*/ 	.byte	0x04, 0x17
        /*000a*/ 	.short	(.L_19 - .L_18)
.L_18:
        /*000c*/ 	.word	0x00000000
        /*0010*/ 	.short	0x0006
        /*0012*/ 	.short	0x0028
        /*0014*/ 	.byte	0x00, 0xf0, 0x11, 0x00


	//----- nvinfo : EIATTR_KPARAM_INFO
	.align		4
.L_19:
        /*0018*/ 	.byte	0x04, 0x17
        /*001a*/ 	.short	(.L_21 - .L_20)
.L_20:
        /*001c*/ 	.word	0x00000000
        /*0020*/ 	.short	0x0005
        /*0022*/ 	.short	0x0024
        /*0024*/ 	.byte	0x00, 0xf0, 0x11, 0x00


	//----- nvinfo : EIATTR_KPARAM_INFO
	.align		4
.L_21:
        /*0028*/ 	.byte	0x04, 0x17
        /*002a*/ 	.short	(.L_23 - .L_22)
.L_22:
        /*002c*/ 	.word	0x00000000
        /*0030*/ 	.short	0x0004
        /*0032*/ 	.short	0x0020
        /*0034*/ 	.byte	0x00, 0xf0, 0x11, 0x00


	//----- nvinfo : EIATTR_KPARAM_INFO
	.align		4
.L_23:
        /*0038*/ 	.byte	0x04, 0x17
        /*003a*/ 	.short	(.L_25 - .L_24)
.L_24:
        /*003c*/ 	.word	0x00000000
        /*0040*/ 	.short	0x0003
        /*0042*/ 	.short	0x0018
        /*0044*/ 	.byte	0x00, 0xf5, 0x21, 0x00


	//----- nvinfo : EIATTR_KPARAM_INFO
	.align		4
.L_25:
        /*0048*/ 	.byte	0x04, 0x17
        /*004a*/ 	.short	(.L_27 - .L_26)
.L_26:
        /*004c*/ 	.word	0x00000000
        /*0050*/ 	.short	0x0002
        /*0052*/ 	.short	0x0010
        /*0054*/ 	.byte	0x00, 0xf5, 0x21, 0x00


	//----- nvinfo : EIATTR_KPARAM_INFO
	.align		4
.L_27:
        /*0058*/ 	.byte	0x04, 0x17
        /*005a*/ 	.short	(.L_29 - .L_28)
.L_28:
        /*005c*/ 	.word	0x00000000
        /*0060*/ 	.short	0x0001
        /*0062*/ 	.short	0x0008
        /*0064*/ 	.byte	0x00, 0xf5, 0x21, 0x00


	//----- nvinfo : EIATTR_KPARAM_INFO
	.align		4
.L_29:
        /*0068*/ 	.byte	0x04, 0x17
        /*006a*/ 	.short	(.L_31 - .L_30)
.L_30:
        /*006c*/ 	.word	0x00000000
        /*0070*/ 	.short	0x0000
        /*0072*/ 	.short	0x0000
        /*0074*/ 	.byte	0x00, 0xf5, 0x21, 0x00


	//----- nvinfo : EIATTR_SPARSE_MMA_MASK
	.align		4
.L_31:
        /*0078*/ 	.byte	0x03, 0x50
        /*007a*/ 	.short	0x0000


	//----- nvinfo : EIATTR_MAXREG_COUNT
	.align		4
        /*007c*/ 	.byte	0x03, 0x1b
        /*007e*/ 	.short	0x00ff


	//----- nvinfo : EIATTR_NUM_BARRIERS
	.align		4
        /*0080*/ 	.byte	0x02, 0x4c
        /*0082*/ 	.byte	0x01
	.zero		1


	//----- nvinfo : EIATTR_MERCURY_ISA_VERSION
	.align		4
        /*0084*/ 	.byte	0x03, 0x5f
        /*0086*/ 	.short	0x0101


	//----- nvinfo : EIATTR_INT_WARP_WIDE_INSTR_OFFSETS
	.align		4
        /*0088*/ 	.byte	0x04, 0x31
        /*008a*/ 	.short	(.L_33 - .L_32)


	//   ....[0]....
.L_32:
        /*008c*/ 	.word	0x000002a0


	//   ....[1]....
        /*0090*/ 	.word	0x00001590


	//----- nvinfo : EIATTR_VRC_CTA_INIT_COUNT
	.align		4
.L_33:
        /*0094*/ 	.byte	0x02, 0x4a
	.zero		1
	.zero		1


	//----- nvinfo : EIATTR_EXIT_INSTR_OFFSETS
	.align		4
        /*0098*/ 	.byte	0x04, 0x1c
        /*009a*/ 	.short	(.L_35 - .L_34)


	//   ....[0]....
.L_34:
        /*009c*/ 	.word	0x00001670


	//   ....[1]....
        /*00a0*/ 	.word	0x00001870


	//----- nvinfo : EIATTR_CRS_STACK_SIZE
	.align		4
.L_35:
        /*00a4*/ 	.byte	0x04, 0x1e
        /*00a6*/ 	.short	(.L_37 - .L_36)
.L_36:
        /*00a8*/ 	.word	0x00000000


	//----- nvinfo : EIATTR_CBANK_PARAM_SIZE
	.align		4
.L_37:
        /*00ac*/ 	.byte	0x03, 0x19
        /*00ae*/ 	.short	0x002c


	//----- nvinfo : EIATTR_PARAM_CBANK
	.align		4
        /*00b0*/ 	.byte	0x04, 0x0a
        /*00b2*/ 	.short	(.L_39 - .L_38)
	.align		4
.L_38:
        /*00b4*/ 	.word	index@(.nv.constant0._Z15updateCentroidsPKfPfPKiPiiii)
        /*00b8*/ 	.short	0x0380
        /*00ba*/ 	.short	0x002c


	//----- nvinfo : EIATTR_SW_WAR
	.align		4
.L_39:
        /*00bc*/ 	.byte	0x04, 0x36
        /*00be*/ 	.short	(.L_41 - .L_40)
.L_40:
        /*00c0*/ 	.word	0x00000008
.L_41:


//--------------------- .nv.info._Z14assignClustersPKfS0_Piiii --------------------------
	.section	.nv.info._Z14assignClustersPKfS0_Piiii,"",@"SHT_CUDA_INFO"
	.sectionflags	@""
	.align	4


	//----- nvinfo : EIATTR_CUDA_API_VERSION
	.align		4
        /*0000*/ 	.byte	0x04, 0x37
        /*0002*/ 	.short	(.L_43 - .L_42)
.L_42:
        /*0004*/ 	.word	0x00000082


	//----- nvinfo : EIATTR_KPARAM_INFO
	.align		4
.L_43:
        /*0008*/ 	.byte	0x04, 0x17
        /*000a*/ 	.short	(.L_45 - .L_44)
.L_44:
        /*000c*/ 	.word	0x00000000
        /*0010*/ 	.short	0x0005
        /*0012*/ 	.short	0x0020
        /*0014*/ 	.byte	0x00, 0xf0, 0x11, 0x00


	//----- nvinfo : EIATTR_KPARAM_INFO
	.align		4
.L_45:
        /*0018*/ 	.byte	0x04, 0x17
        /*001a*/ 	.short	(.L_47 - .L_46)
.L_46:
        /*001c*/ 	.word	0x00000000
        /*0020*/ 	.short	0x0004
        /*0022*/ 	.short	0x001c
        /*0024*/ 	.byte	0x00, 0xf0, 0x11, 0x00


	//----- nvinfo : EIATTR_KPARAM_INFO
	.align		4
.L_47:
        /*0028*/ 	.byte	0x04, 0x17
        /*002a*/ 	.short	(.L_49 - .L_48)
.L_48:
        /*002c*/ 	.word	0x00000000
        /*0030*/ 	.short	0x0003
        /*0032*/ 	.short	0x0018
        /*0034*/ 	.byte	0x00, 0xf0, 0x11, 0x00


	//----- nvinfo : EIATTR_KPARAM_INFO
	.align		4
.L_49:
        /*0038*/ 	.byte	0x04, 0x17
        /*003a*/ 	.short	(.L_51 - .L_50)
.L_50:
        /*003c*/ 	.word	0x00000000
        /*0040*/ 	.short	0x0002
        /*0042*/ 	.short	0x0010
        /*0044*/ 	.byte	0x00, 0xf5, 0x21, 0x00


	//----- nvinfo : EIATTR_KPARAM_INFO
	.align		4
.L_51:
        /*0048*/ 	.byte	0x04, 0x17
        /*004a*/ 	.short	(.L_53 - .L_52)
.L_52:
        /*004c*/ 	.word	0x00000000
        /*0050*/ 	.short	0x0001
        /*0052*/ 	.short	0x0008
        /*0054*/ 	.byte	0x00, 0xf5, 0x21, 0x00


	//----- nvinfo : EIATTR_KPARAM_INFO
	.align		4
.L_53:
        /*0058*/ 	.byte	0x04, 0x17
        /*005a*/ 	.short	(.L_55 - .L_54)
.L_54:
        /*005c*/ 	.word	0x00000000
        /*0060*/ 	.short	0x0000
        /*0062*/ 	.short	0x0000
        /*0064*/ 	.byte	0x00, 0xf5, 0x21, 0x00


	//----- nvinfo : EIATTR_SPARSE_MMA_MASK
	.align		4
.L_55:
        /*0068*/ 	.byte	0x03, 0x50
        /*006a*/ 	.short	0x0000


	//----- nvinfo : EIATTR_MAXREG_COUNT
	.align		4
        /*006c*/ 	.byte	0x03, 0x1b
        /*006e*/ 	.short	0x00ff


	//----- nvinfo : EIATTR_MERCURY_ISA_VERSION
	.align		4
        /*0070*/ 	.byte	0x03, 0x5f
        /*0072*/ 	.short	0x0101


	//----- nvinfo : EIATTR_VRC_CTA_INIT_COUNT
	.align		4
        /*0074*/ 	.byte	0x02, 0x4a
	.zero		1
	.zero		1


	//----- nvinfo : EIATTR_EXIT_INSTR_OFFSETS
	.align		4
        /*0078*/ 	.byte	0x04, 0x1c
        /*007a*/ 	.short	(.L_57 - .L_56)


	//   ....[0]....
.L_56:
        /*007c*/ 	.word	0x00000070


	//   ....[1]....
        /*0080*/ 	.word	0x00000f40


	//----- nvinfo : EIATTR_CRS_STACK_SIZE
	.align		4
.L_57:
        /*0084*/ 	.byte	0x04, 0x1e
        /*0086*/ 	.short	(.L_59 - .L_58)
.L_58:
        /*0088*/ 	.word	0x00000000


	//----- nvinfo : EIATTR_CBANK_PARAM_SIZE
	.align		4
.L_59:
        /*008c*/ 	.byte	0x03, 0x19
        /*008e*/ 	.short	0x0024


	//----- nvinfo : EIATTR_PARAM_CBANK
	.align		4
        /*0090*/ 	.byte	0x04, 0x0a
        /*0092*/ 	.short	(.L_61 - .L_60)
	.align		4
.L_60:
        /*0094*/ 	.word	index@(.nv.constant0._Z14assignClustersPKfS0_Piiii)
        /*0098*/ 	.short	0x0380
        /*009a*/ 	.short	0x0024


	//----- nvinfo : EIATTR_SW_WAR
	.align		4
.L_61:
        /*009c*/ 	.byte	0x04, 0x36
        /*009e*/ 	.short	(.L_63 - .L_62)
.L_62:
        /*00a0*/ 	.word	0x00000008
.L_63:


//--------------------- .nv.callgraph             --------------------------
	.section	.nv.callgraph,"",@"SHT_CUDA_CALLGRAPH"
	.align	4
	.sectionentsize	8
	.align		4
        /*0000*/ 	.word	0x00000000
	.align		4
        /*0004*/ 	.word	0xffffffff
	.align		4
        /*0008*/ 	.word	0x00000000
	.align		4
        /*000c*/ 	.word	0xfffffffe
	.align		4
        /*0010*/ 	.word	0x00000000
	.align		4
        /*0014*/ 	.word	0xfffffffd
	.align		4
        /*0018*/ 	.word	0x00000000
	.align		4
        /*001c*/ 	.word	0xfffffffc


//--------------------- .text._Z15updateCentroidsPKfPfPKiPiiii --------------------------
	.section	.text._Z15updateCentroidsPKfPfPKiPiiii,"ax",@progbits
	.align	128
        .global         _Z15updateCentroidsPKfPfPKiPiiii
        .type           _Z15updateCentroidsPKfPfPKiPiiii,@function
        .size           _Z15updateCentroidsPKfPfPKiPiiii,(.L_x_114 - _Z15updateCentroidsPKfPfPKiPiiii)
        .other          _Z15updateCentroidsPKfPfPKiPiiii,@"STO_CUDA_ENTRY STV_DEFAULT"
_Z15updateCentroidsPKfPfPKiPiiii:
.text._Z15updateCentroidsPKfPfPKiPiiii:
[----:B------:R-:W-:Y:S01]  /*0000*/  LDC R1, c[0x0][0x37c] ;  /* 0x0000df00ff017b82 */ /* 0x000fe20000000800 */
[----:B------:R-:W0:Y:S07]  /*0010*/  S2R R0, SR_TID.X ;  /* 0x0000000000007919 */ /* 0x000e2e0000002100 */
[----:B------:R-:W0:Y:S01]  /*0020*/  LDC R9, c[0x0][0x3a4] ;  /* 0x0000e900ff097b82 */ /* 0x000e220000000800 */
[----:B------:R-:W-:Y:S01]  /*0030*/  BSSY.RECONVERGENT B0, `(.L_x_0) ;  /* 0x0000010000007945 */ /* 0x000fe20003800200 */
[----:B------:R-:W1:Y:S06]  /*0040*/  S2R R3, SR_CTAID.X ;  /* 0x0000000000037919 */ /* 0x000e6c0000002500 */
[----:B------:R-:W2:Y:S01]  /*0050*/  LDC.64 R16, c[0x0][0x398] ;  /* 0x0000e600ff107b82 */ /* 0x000ea20000000a00 */
[----:B0-----:R-:W-:-:S13]  /*0060*/  ISETP.GE.AND P0, PT, R0, R9, PT ;  /* 0x000000090000720c */ /* 0x001fda0003f06270 */
[----:B-12---:R-:W-:Y:S05]  /*0070*/  @P0 BRA `(.L_x_1) ;  /* 0x00000000002c0947 */ /* 0x006fea0003800000 */
[----:B------:R-:W0:Y:S01]  /*0080*/  S2R R5, SR_CgaCtaId ;  /* 0x0000000000057919 */ /* 0x000e220000008800 */
[----:B------:R-:W1:Y:S01]  /*0090*/  LDC R7, c[0x0][0x360] ;  /* 0x0000d800ff077b82 */ /* 0x000e620000000800 */
[----:B------:R-:W-:Y:S01]  /*00a0*/  MOV R4, 0x400 ;  /* 0x0000040000047802 */ /* 0x000fe20000000f00 */
[----:B------:R-:W-:-:S03]  /*00b0*/  IMAD.MOV.U32 R2, RZ, RZ, R0 ;  /* 0x000000ffff027224 */ /* 0x000fc600078e0000 */
[----:B0-----:R-:W-:-:S07]  /*00c0*/  LEA R5, R5, R4, 0x18 ;  /* 0x0000000405057211 */ /* 0x001fce00078ec0ff */
.L_x_2:
[--C-:B------:R-:W-:Y:S02]  /*00d0*/  IMAD R4, R3, R9, R2.reuse ;  /* 0x0000000903047224 */ /* 0x100fe400078e0202 */
[----:B-1----:R-:W-:Y:S02]  /*00e0*/  IMAD.IADD R2, R7, 0x1, R2 ;  /* 0x0000000107027824 */ /* 0x002fe400078e0202 */
[----:B------:R-:W-:-:S03]  /*00f0*/  IMAD R4, R4, 0x4, R5 ;  /* 0x0000000404047824 */ /* 0x000fc600078e0205 */
[----:B------:R-:W-:Y:S02]  /*0100*/  ISETP.GE.AND P0, PT, R2, R9, PT ;  /* 0x000000090200720c */ /* 0x000fe40003f06270 */
[----:B------:R0:W-:Y:S11]  /*0110*/  STS [R4], RZ ;  /* 0x000000ff04007388 */ /* 0x0001f60000000800 */
[----:B0-----:R-:W-:Y:S05]  /*0120*/  @!P0 BRA `(.L_x_2) ;  /* 0xfffffffc00e88947 */ /* 0x001fea000383ffff */
.L_x_1:
[----:B------:R-:W-:Y:S05]  /*0130*/  BSYNC.RECONVERGENT B0 ;  /* 0x0000000000007941 */ /* 0x000fea0003800200 */
.L_x_0:
[----:B------:R-:W0:Y:S01]  /*0140*/  LDCU UR4, c[0x0][0x3a0] ;  /* 0x00007400ff0477ac */ /* 0x000e220008000800 */
[----:B------:R-:W-:Y:S01]  /*0150*/  IMAD.WIDE.U32 R16, R3, 0x4, R16 ;  /* 0x0000000403107825 */ /* 0x000fe200078e0010 */
[----:B------:R-:W1:Y:S01]  /*0160*/  LDCU.64 UR8, c[0x0][0x358] ;  /* 0x00006b00ff0877ac */ /* 0x000e620008000a00 */
[----:B------:R-:W2:Y:S01]  /*0170*/  LDCU UR6, c[0x0][0x3a0] ;  /* 0x00007400ff0677ac */ /* 0x000ea20008000800 */
[----:B------:R-:W-:Y:S01]  /*0180*/  BAR.SYNC.DEFER_BLOCKING 0x0 ;  /* 0x0000000000007b1d */ /* 0x000fe20000010000 */
[----:B0-----:R-:W-:-:S13]  /*0190*/  ISETP.GE.AND P0, PT, R0, UR4, PT ;  /* 0x0000000400007c0c */ /* 0x001fda000bf06270 */
[----:B-12---:R-:W-:Y:S05]  /*01a0*/  @P0 BRA `(.L_x_3) ;  /* 0x0000001400200947 */ /* 0x006fea0003800000 */
[----:B------:R-:W0:Y:S01]  /*01b0*/  LDC R2, c[0x0][0x360] ;  /* 0x0000d800ff027b82 */ /* 0x000e220000000800 */
[----:B------:R-:W-:Y:S01]  /*01c0*/  ISETP.GT.AND P0, PT, R9, RZ, PT ;  /* 0x000000ff0900720c */ /* 0x000fe20003f04270 */
[----:B------:R-:W-:-:S12]  /*01d0*/  IMAD R4, R3, R9, RZ ;  /* 0x0000000903047224 */ /* 0x000fd800078e02ff */
[----:B------:R-:W-:Y:S05]  /*01e0*/  @P0 BRA `(.L_x_4) ;  /* 0x00000000004c0947 */ /* 0x000fea0003800000 */
[----:B------:R-:W1:Y:S01]  /*01f0*/  LDC.64 R6, c[0x0][0x390] ;  /* 0x0000e400ff067b82 */ /* 0x000e620000000a00 */
[----:B------:R-:W-:-:S07]  /*0200*/  MOV R9, R0 ;  /* 0x0000000000097202 */ /* 0x000fce0000000f00 */
.L_x_7:
[----:B01----:R-:W-:-:S06]  /*0210*/  IMAD.WIDE R4, R9, 0x4, R6 ;  /* 0x0000000409047825 */ /* 0x003fcc00078e0206 */
[----:B------:R-:W2:Y:S01]  /*0220*/  LDG.E R4, desc[UR8][R4.64] ;  /* 0x0000000804047981 */ /* 0x000ea2000c1e1900 */
[----:B0-----:R-:W-:Y:S01]  /*0230*/  IMAD.IADD R9, R2, 0x1, R9 ;  /* 0x0000000102097824 */ /* 0x001fe200078e0209 */
[----:B------:R-:W-:Y:S05]  /*0240*/  YIELD ;  /* 0x0000000000007946 */ /* 0x000fea0003800000 */
[----:B------:R-:W-:Y:S01]  /*0250*/  BSSY.RECONVERGENT B0, `(.L_x_5) ;  /* 0x000000a000007945 */ /* 0x000fe20003800200 */
[----:B------:R-:W-:Y:S02]  /*0260*/  ISETP.GE.AND P1, PT, R9, UR6, PT ;  /* 0x0000000609007c0c */ /* 0x000fe4000bf26270 */
[----:B--2---:R-:W-:-:S13]  /*0270*/  ISETP.NE.AND P0, PT, R4, R3, PT ;  /* 0x000000030400720c */ /* 0x004fda0003f05270 */
[----:B------:R-:W-:Y:S05]  /*0280*/  @P0 BRA `(.L_x_6) ;  /* 0x0000000000180947 */ /* 0x000fea0003800000 */
[----:B------:R-:W0:Y:S01]  /*0290*/  S2R R4, SR_LANEID ;  /* 0x0000000000047919 */ /* 0x000e220000000000 */
[----:B------:R-:W-:Y:S02]  /*02a0*/  VOTEU.ANY UR4, UPT, PT ;  /* 0x0000000000047886 */ /* 0x000fe400038e0100 */
[----:B------:R-:W-:Y:S02]  /*02b0*/  UFLO.U32 UR5, UR4 ;  /* 0x00000004000572bd */ /* 0x000fe400080e0000 */
[----:B------:R-:W1:Y:S04]  /*02c0*/  POPC R5, UR4 ;  /* 0x0000000400057d09 */ /* 0x000e680008000000 */
[----:B0-----:R-:W-:-:S13]  /*02d0*/  ISETP.EQ.U32.AND P0, PT, R4, UR5, PT ;  /* 0x0000000504007c0c */ /* 0x001fda000bf02070 */
[----:B-1----:R0:W-:Y:S02]  /*02e0*/  @P0 REDG.E.ADD.STRONG.GPU desc[UR8][R16.64], R5 ;  /* 0x000000051000098e */ /* 0x0021e4000c12e108 */
.L_x_6:
[----:B------:R-:W-:Y:S05]  /*02f0*/  BSYNC.RECONVERGENT B0 ;  /* 0x0000000000007941 */ /* 0x000fea0003800200 */
.L_x_5:
[----:B------:R-:W-:Y:S05]  /*0300*/  @!P1 BRA `(.L_x_7) ;  /* 0xfffffffc00c09947 */ /* 0x000fea000383ffff */
[----:B------:R-:W-:Y:S05]  /*0310*/  BRA `(.L_x_3) ;  /* 0x0000001000c47947 */ /* 0x000fea0003800000 */
.L_x_4:
[C---:B------:R-:W-:Y:S02]  /*0320*/  LOP3.LUT R5, R9.reuse, 0xf, RZ, 0xc0, !PT ;  /* 0x0000000f09057812 */ /* 0x040fe400078ec0ff */
[C---:B------:R-:W-:Y:S02]  /*0330*/  LOP3.LUT R6, R9.reuse, 0x7, RZ, 0xc0, !PT ;  /* 0x0000000709067812 */ /* 0x040fe400078ec0ff */
[----:B------:R-:W-:Y:S01]  /*0340*/  LOP3.LUT R7, R9, 0x3, RZ, 0xc0, !PT ;  /* 0x0000000309077812 */ /* 0x000fe200078ec0ff */
[----:B------:R-:W-:-:S07]  /*0350*/  IMAD.MOV.U32 R9, RZ, RZ, R0 ;  /* 0x000000ffff097224 */ /* 0x000fce00078e0000 */
.L_x_78:
[----:B-1----:R-:W1:Y:S02]  /*0360*/  LDC.64 R10, c[0x0][0x390] ;  /* 0x0000e400ff0a7b82 */ /* 0x002e640000000a00 */
[----:B-1----:R-:W-:-:S06]  /*0370*/  IMAD.WIDE R10, R9, 0x4, R10 ;  /* 0x00000004090a7825 */ /* 0x002fcc00078e020a */
[----:B------:R-:W2:Y:S01]  /*0380*/  LDG.E R10, desc[UR8][R10.64] ;  /* 0x000000080a0a7981 */ /* 0x000ea2000c1e1900 */
[----:B------:R-:W-:Y:S05]  /*0390*/  YIELD ;  /* 0x0000000000007946 */ /* 0x000fea0003800000 */
[----:B------:R-:W-:Y:S01]  /*03a0*/  BSSY B0, `(.L_x_8) ;  /* 0x0000124000007945 */ /* 0x000fe20003800000 */
[----:B--2---:R-:W-:-:S13]  /*03b0*/  ISETP.NE.AND P0, PT, R10, R3, PT ;  /* 0x000000030a00720c */ /* 0x004fda0003f05270 */
[----:B------:R-:W-:Y:S05]  /*03c0*/  @P0 BRA `(.L_x_9) ;  /* 0x0000001000840947 */ /* 0x000fea0003800000 */
[----:B------:R-:W1:Y:S01]  /*03d0*/  LDC R10, c[0x0][0x3a4] ;  /* 0x0000e900ff0a7b82 */ /* 0x000e620000000800 */
[----:B------:R-:W-:Y:S01]  /*03e0*/  IMAD.MOV.U32 R13, RZ, RZ, RZ ;  /* 0x000000ffff0d7224 */ /* 0x000fe200078e00ff */
[----:B-1----:R-:W-:Y:S01]  /*03f0*/  ISETP.GE.U32.AND P0, PT, R10, 0x10, PT ;  /* 0x000000100a00780c */ /* 0x002fe20003f06070 */
[----:B------:R-:W-:-:S12]  /*0400*/  IMAD R8, R9, R10, RZ ;  /* 0x0000000a09087224 */ /* 0x000fd800078e02ff */
[----:B------:R-:W-:Y:S05]  /*0410*/  @!P0 BRA `(.L_x_10) ;  /* 0x00000008000c8947 */ /* 0x000fea0003800000 */
[----:B------:R-:W1:Y:S01]  /*0420*/  S2UR UR5, SR_CgaCtaId ;  /* 0x00000000000579c3 */ /* 0x000e620000008800 */
[----:B------:R-:W-:Y:S01]  /*0430*/  UMOV UR4, 0x400 ;  /* 0x0000040000047882 */ /* 0x000fe20000000000 */
[----:B------:R-:W-:Y:S01]  /*0440*/  LOP3.LUT R10, R10, 0x7ffffff0, RZ, 0xc0, !PT ;  /* 0x7ffffff00a0a7812 */ /* 0x000fe200078ec0ff */
[----:B------:R-:W-:Y:S01]  /*0450*/  BSSY B1, `(.L_x_11) ;  /* 0x000007e000017945 */ /* 0x000fe20003800000 */
[----:B------:R-:W-:-:S03]  /*0460*/  MOV R11, R8 ;  /* 0x00000008000b7202 */ /* 0x000fc60000000f00 */
[----:B------:R-:W-:Y:S01]  /*0470*/  IMAD.MOV R12, RZ, RZ, -R10 ;  /* 0x000000ffff0c7224 */ /* 0x000fe200078e0a0a */
[----:B-1----:R-:W-:-:S06]  /*0480*/  ULEA UR4, UR5, UR4, 0x18 ;  /* 0x0000000405047291 */ /* 0x002fcc000f8ec0ff */
[----:B------:R-:W-:-:S05]  /*0490*/  LEA R13, R4, UR4, 0x2 ;  /* 0x00000004040d7c11 */ /* 0x000fca000f8e10ff */
[----:B------:R-:W-:-:S07]  /*04a0*/  VIADD R13, R13, 0x20 ;  /* 0x000000200d0d7836 */ /* 0x000fce0000000000 */
.L_x_44:
[----:B0-----:R-:W1:Y:S02]  /*04b0*/  LDC.64 R18, c[0x0][0x380] ;  /* 0x0000e000ff127b82 */ /* 0x001e640000000a00 */
[----:B-1----:R-:W-:-:S05]  /*04c0*/  IMAD.WIDE R18, R11, 0x4, R18 ;  /* 0x000000040b127825 */ /* 0x002fca00078e0212 */
[----:B------:R1:W5:Y:S01]  /*04d0*/  LDG.E R21, desc[UR8][R18.64] ;  /* 0x0000000812157981 */ /* 0x000362000c1e1900 */
[----:B------:R-:W-:Y:S05]  /*04e0*/  YIELD ;  /* 0x0000000000007946 */ /* 0x000fea0003800000 */
[----:B------:R-:W-:Y:S01]  /*04f0*/  BSSY.RECONVERGENT B2, `(.L_x_12) ;  /* 0x0000005000027945 */ /* 0x000fe20003800200 */
.L_x_13:
[----:B------:R-:W2:Y:S02]  /*0500*/  LDS R14, [R13+-0x20] ;  /* 0xffffe0000d0e7984 */ /* 0x000ea40000000800 */
[----:B--2--5:R-:W-:-:S05]  /*0510*/  FADD R15, R21, R14 ;  /* 0x0000000e150f7221 */ /* 0x024fca0000000000 */
[----:B------:R-:W2:Y:S02]  /*0520*/  ATOMS.CAST.SPIN P0, [R13+-0x20], R14, R15 ;  /* 0xffffe00e0d00758d */ /* 0x000ea4000180000f */
[----:B--2---:R-:W-:Y:S05]  /*0530*/  @!P0 BRA `(.L_x_13) ;  /* 0xfffffffc00f08947 */ /* 0x004fea000383ffff */
[----:B------:R-:W-:Y:S05]  /*0540*/  BSYNC.RECONVERGENT B2 ;  /* 0x0000000000027941 */ /* 0x000fea0003800200 */
.L_x_12:
[----:B------:R2:W5:Y:S01]  /*0550*/  LDG.E R21, desc[UR8][R18.64+0x4] ;  /* 0x0000040812157981 */ /* 0x000562000c1e1900 */
[----:B------:R-:W-:Y:S01]  /*0560*/  BSSY.RECONVERGENT B2, `(.L_x_14) ;  /* 0x0000005000027945 */ /* 0x000fe20003800200 */
.L_x_15:
[----:B------:R-:W3:Y:S02]  /*0570*/  LDS R14, [R13+-0x1c] ;  /* 0xffffe4000d0e7984 */ /* 0x000ee40000000800 */
[----:B---3-5:R-:W-:-:S05]  /*0580*/  FADD R15, R21, R14 ;  /* 0x0000000e150f7221 */ /* 0x028fca0000000000 */
[----:B------:R-:W3:Y:S02]  /*0590*/  ATOMS.CAST.SPIN P0, [R13+-0x1c], R14, R15 ;  /* 0xffffe40e0d00758d */ /* 0x000ee4000180000f */
[----:B---3--:R-:W-:Y:S05]  /*05a0*/  @!P0 BRA `(.L_x_15) ;  /* 0xfffffffc00f08947 */ /* 0x008fea000383ffff */
[----:B------:R-:W-:Y:S05]  /*05b0*/  BSYNC.RECONVERGENT B2 ;  /* 0x0000000000027941 */ /* 0x000fea0003800200 */
.L_x_14:
[----:B------:R3:W5:Y:S01]  /*05c0*/  LDG.E R21, desc[UR8][R18.64+0x8] ;  /* 0x0000080812157981 */ /* 0x000762000c1e1900 */
[----:B------:R-:W-:Y:S01]  /*05d0*/  BSSY.RECONVERGENT B2, `(.L_x_16) ;  /* 0x0000005000027945 */ /* 0x000fe20003800200 */
.L_x_17:
[----:B------:R-:W4:Y:S02]  /*05e0*/  LDS R14, [R13+-0x18] ;  /* 0xffffe8000d0e7984 */ /* 0x000f240000000800 */
[----:B----45:R-:W-:-:S05]  /*05f0*/  FADD R15, R21, R14 ;  /* 0x0000000e150f7221 */ /* 0x030fca0000000000 */
[----:B------:R-:W4:Y:S02]  /*0600*/  ATOMS.CAST.SPIN P0, [R13+-0x18], R14, R15 ;  /* 0xffffe80e0d00758d */ /* 0x000f24000180000f */
[----:B----4-:R-:W-:Y:S05]  /*0610*/  @!P0 BRA `(.L_x_17) ;  /* 0xfffffffc00f08947 */ /* 0x010fea000383ffff */
[----:B------:R-:W-:Y:S05]  /*0620*/  BSYNC.RECONVERGENT B2 ;  /* 0x0000000000027941 */ /* 0x000fea0003800200 */
.L_x_16:
[----:B------:R4:W5:Y:S01]  /*0630*/  LDG.E R21, desc[UR8][R18.64+0xc] ;  /* 0x00000c0812157981 */ /* 0x000962000c1e1900 */
[----:B------:R-:W-:Y:S01]  /*0640*/  BSSY.RECONVERGENT B2, `(.L_x_18) ;  /* 0x0000005000027945 */ /* 0x000fe20003800200 */
.L_x_19:
[----:B------:R-:W0:Y:S02]  /*0650*/  LDS R14, [R13+-0x14] ;  /* 0xffffec000d0e7984 */ /* 0x000e240000000800 */
[----:B0----5:R-:W-:-:S05]  /*0660*/  FADD R15, R21, R14 ;  /* 0x0000000e150f7221 */ /* 0x021fca0000000000 */
[----:B------:R-:W0:Y:S02]  /*0670*/  ATOMS.CAST.SPIN P0, [R13+-0x14], R14, R15 ;  /* 0xffffec0e0d00758d */ /* 0x000e24000180000f */
[----:B0-----:R-:W-:Y:S05]  /*0680*/  @!P0 BRA `(.L_x_19) ;  /* 0xfffffffc00f08947 */ /* 0x001fea000383ffff */
[----:B------:R-:W-:Y:S05]  /*0690*/  BSYNC.RECONVERGENT B2 ;  /* 0x0000000000027941 */ /* 0x000fea0003800200 */
.L_x_18:
[----:B------:R0:W5:Y:S01]  /*06a0*/  LDG.E R21, desc[UR8][R18.64+0x10] ;  /* 0x0000100812157981 */ /* 0x000162000c1e1900 */
[----:B------:R-:W-:Y:S01]  /*06b0*/  BSSY.RECONVERGENT B2, `(.L_x_20) ;  /* 0x0000005000027945 */ /* 0x000fe20003800200 */
.L_x_21:
[----:B------:R-:W1:Y:S02]  /*06c0*/  LDS R14, [R13+-0x10] ;  /* 0xfffff0000d0e7984 */ /* 0x000e640000000800 */
[----:B-1---5:R-:W-:-:S05]  /*06d0*/  FADD R15, R21, R14 ;  /* 0x0000000e150f7221 */ /* 0x022fca0000000000 */
[----:B------:R-:W1:Y:S02]  /*06e0*/  ATOMS.CAST.SPIN P0, [R13+-0x10], R14, R15 ;  /* 0xfffff00e0d00758d */ /* 0x000e64000180000f */
[----:B-1----:R-:W-:Y:S05]  /*06f0*/  @!P0 BRA `(.L_x_21) ;  /* 0xfffffffc00f08947 */ /* 0x002fea000383ffff */
[----:B------:R-:W-:Y:S05]  /*0700*/  BSYNC.RECONVERGENT B2 ;  /* 0x0000000000027941 */ /* 0x000fea0003800200 */
.L_x_20:
[----:B------:R1:W5:Y:S01]  /*0710*/  LDG.E R21, desc[UR8][R18.64+0x14] ;  /* 0x0000140812157981 */ /* 0x000362000c1e1900 */
[----:B------:R-:W-:Y:S01]  /*0720*/  BSSY.RECONVERGENT B2, `(.L_x_22) ;  /* 0x0000005000027945 */ /* 0x000fe20003800200 */
.L_x_23:
[----:B------:R-:W0:Y:S02]  /*0730*/  LDS R14, [R13+-0xc] ;  /* 0xfffff4000d0e7984 */ /* 0x000e240000000800 */
[----:B0----5:R-:W-:-:S05]  /*0740*/  FADD R15, R21, R14 ;  /* 0x0000000e150f7221 */ /* 0x021fca0000000000 */
[----:B------:R-:W0:Y:S02]  /*0750*/  ATOMS.CAST.SPIN P0, [R13+-0xc], R14, R15 ;  /* 0xfffff40e0d00758d */ /* 0x000e24000180000f */
[----:B0-----:R-:W-:Y:S05]  /*0760*/  @!P0 BRA `(.L_x_23) ;  /* 0xfffffffc00f08947 */ /* 0x001fea000383ffff */
[----:B------:R-:W-:Y:S05]  /*0770*/  BSYNC.RECONVERGENT B2 ;  /* 0x0000000000027941 */ /* 0x000fea0003800200 */
.L_x_22:
[----:B------:R0:W5:Y:S01]  /*0780*/  LDG.E R21, desc[UR8][R18.64+0x18] ;  /* 0x0000180812157981 */ /* 0x000162000c1e1900 */
[----:B------:R-:W-:Y:S01]  /*0790*/  BSSY.RECONVERGENT B2, `(.L_x_24) ;  /* 0x0000005000027945 */ /* 0x000fe20003800200 */
.L_x_25:
[----:B------:R-:W1:Y:S02]  /*07a0*/  LDS R14, [R13+-0x8] ;  /* 0xfffff8000d0e7984 */ /* 0x000e640000000800 */
[----:B-1---5:R-:W-:-:S05]  /*07b0*/  FADD R15, R21, R14 ;  /* 0x0000000e150f7221 */ /* 0x022fca0000000000 */
[----:B------:R-:W1:Y:S02]  /*07c0*/  ATOMS.CAST.SPIN P0, [R13+-0x8], R14, R15 ;  /* 0xfffff80e0d00758d */ /* 0x000e64000180000f */
[----:B-1----:R-:W-:Y:S05]  /*07d0*/  @!P0 BRA `(.L_x_25) ;  /* 0xfffffffc00f08947 */ /* 0x002fea000383ffff */
[----:B------:R-:W-:Y:S05]  /*07e0*/  BSYNC.RECONVERGENT B2 ;  /* 0x0000000000027941 */ /* 0x000fea0003800200 */
.L_x_24:
[----:B------:R1:W5:Y:S01]  /*07f0*/  LDG.E R21, desc[UR8][R18.64+0x1c] ;  /* 0x00001c0812157981 */ /* 0x000362000c1e1900 */
[----:B------:R-:W-:Y:S01]  /*0800*/  BSSY.RECONVERGENT B2, `(.L_x_26) ;  /* 0x0000005000027945 */ /* 0x000fe20003800200 */
.L_x_27:
[----:B------:R-:W0:Y:S02]  /*0810*/  LDS R14, [R13+-0x4] ;  /* 0xfffffc000d0e7984 */ /* 0x000e240000000800 */
[----:B0----5:R-:W-:-:S05]  /*0820*/  FADD R15, R21, R14 ;  /* 0x0000000e150f7221 */ /* 0x021fca0000000000 */
[----:B------:R-:W0:Y:S02]  /*0830*/  ATOMS.CAST.SPIN P0, [R13+-0x4], R14, R15 ;  /* 0xfffffc0e0d00758d */ /* 0x000e24000180000f */
[----:B0-----:R-:W-:Y:S05]  /*0840*/  @!P0 BRA `(.L_x_27) ;  /* 0xfffffffc00f08947 */ /* 0x001fea000383ffff */
[----:B------:R-:W-:Y:S05]  /*0850*/  BSYNC.RECONVERGENT B2 ;  /* 0x0000000000027941 */ /* 0x000fea0003800200 */
.L_x_26:
[----:B------:R0:W5:Y:S01]  /*0860*/  LDG.E R21, desc[UR8][R18.64+0x20] ;  /* 0x0000200812157981 */ /* 0x000162000c1e1900 */
[----:B------:R-:W-:Y:S01]  /*0870*/  BSSY.RECONVERGENT B2, `(.L_x_28) ;  /* 0x0000005000027945 */ /* 0x000fe20003800200 */
.L_x_29:
[----:B------:R-:W1:Y:S02]  /*0880*/  LDS R14, [R13] ;  /* 0x000000000d0e7984 */ /* 0x000e640000000800 */
[----:B-1---5:R-:W-:-:S05]  /*0890*/  FADD R15, R21, R14 ;  /* 0x0000000e150f7221 */ /* 0x022fca0000000000 */
[----:B------:R-:W1:Y:S02]  /*08a0*/  ATOMS.CAST.SPIN P0, [R13], R14, R15 ;  /* 0x0000000e0d00758d */ /* 0x000e64000180000f */
[----:B-1----:R-:W-:Y:S05]  /*08b0*/  @!P0 BRA `(.L_x_29) ;  /* 0xfffffffc00f08947 */ /* 0x002fea000383ffff */
[----:B------:R-:W-:Y:S05]  /*08c0*/  BSYNC.RECONVERGENT B2 ;  /* 0x0000000000027941 */ /* 0x000fea0003800200 */
.L_x_28:
[----:B------:R1:W5:Y:S01]  /*08d0*/  LDG.E R21, desc[UR8][R18.64+0x24] ;  /* 0x0000240812157981 */ /* 0x000362000c1e1900 */
[----:B------:R-:W-:Y:S01]  /*08e0*/  BSSY.RECONVERGENT B2, `(.L_x_30) ;  /* 0x0000005000027945 */ /* 0x000fe20003800200 */
.L_x_31:
[----:B------:R-:W0:Y:S02]  /*08f0*/  LDS R14, [R13+0x4] ;  /* 0x000004000d0e7984 */ /* 0x000e240000000800 */
[----:B0----5:R-:W-:-:S05]  /*0900*/  FADD R15, R21, R14 ;  /* 0x0000000e150f7221 */ /* 0x021fca0000000000 */
[----:B------:R-:W0:Y:S02]  /*0910*/  ATOMS.CAST.SPIN P0, [R13+0x4], R14, R15 ;  /* 0x0000040e0d00758d */ /* 0x000e24000180000f */
[----:B0-----:R-:W-:Y:S05]  /*0920*/  @!P0 BRA `(.L_x_31) ;  /* 0xfffffffc00f08947 */ /* 0x001fea000383ffff */
[----:B------:R-:W-:Y:S05]  /*0930*/  BSYNC.RECONVERGENT B2 ;  /* 0x0000000000027941 */ /* 0x000fea0003800200 */
.L_x_30:
[----:B------:R0:W5:Y:S01]  /*0940*/  LDG.E R21, desc[UR8][R18.64+0x28] ;  /* 0x0000280812157981 */ /* 0x000162000c1e1900 */
[----:B------:R-:W-:Y:S01]  /*0950*/  BSSY.RECONVERGENT B2, `(.L_x_32) ;  /* 0x0000005000027945 */ /* 0x000fe20003800200 */
.L_x_33:
[----:B------:R-:W1:Y:S02]  /*0960*/  LDS R14, [R13+0x8] ;  /* 0x000008000d0e7984 */ /* 0x000e640000000800 */
[----:B-1---5:R-:W-:-:S05]  /*0970*/  FADD R15, R21, R14 ;  /* 0x0000000e150f7221 */ /* 0x022fca0000000000 */
[----:B------:R-:W1:Y:S02]  /*0980*/  ATOMS.CAST.SPIN P0, [R13+0x8], R14, R15 ;  /* 0x0000080e0d00758d */ /* 0x000e64000180000f */
[----:B-1----:R-:W-:Y:S05]  /*0990*/  @!P0 BRA `(.L_x_33) ;  /* 0xfffffffc00f08947 */ /* 0x002fea000383ffff */
[----:B------:R-:W-:Y:S05]  /*09a0*/  BSYNC.RECONVERGENT B2 ;  /* 0x0000000000027941 */ /* 0x000fea0003800200 */
.L_x_32:
[----:B------:R1:W5:Y:S01]  /*09b0*/  LDG.E R21, desc[UR8][R18.64+0x2c] ;  /* 0x00002c0812157981 */ /* 0x000362000c1e1900 */
[----:B------:R-:W-:Y:S01]  /*09c0*/  BSSY.RECONVERGENT B2, `(.L_x_34) ;  /* 0x0000005000027945 */ /* 0x000fe20003800200 */
.L_x_35:
[----:B------:R-:W0:Y:S02]  /*09d0*/  LDS R14, [R13+0xc] ;  /* 0x00000c000d0e7984 */ /* 0x000e240000000800 */
[----:B0----5:R-:W-:-:S05]  /*09e0*/  FADD R15, R21, R14 ;  /* 0x0000000e150f7221 */ /* 0x021fca0000000000 */
[----:B------:R-:W0:Y:S02]  /*09f0*/  ATOMS.CAST.SPIN P0, [R13+0xc], R14, R15 ;  /* 0x00000c0e0d00758d */ /* 0x000e24000180000f */
[----:B0-----:R-:W-:Y:S05]  /*0a00*/  @!P0 BRA `(.L_x_35) ;  /* 0xfffffffc00f08947 */ /* 0x001fea000383ffff */
[----:B------:R-:W-:Y:S05]  /*0a10*/  BSYNC.RECONVERGENT B2 ;  /* 0x0000000000027941 */ /* 0x000fea0003800200 */
.L_x_34:
[----:B------:R0:W5:Y:S01]  /*0a20*/  LDG.E R21, desc[UR8][R18.64+0x30] ;  /* 0x0000300812157981 */ /* 0x000162000c1e1900 */
[----:B------:R-:W-:Y:S01]  /*0a30*/  BSSY.RECONVERGENT B2, `(.L_x_36) ;  /* 0x0000005000027945 */ /* 0x000fe20003800200 */
.L_x_37:
[----:B------:R-:W1:Y:S02]  /*0a40*/  LDS R14, [R13+0x10] ;  /* 0x000010000d0e7984 */ /* 0x000e640000000800 */
[----:B-1---5:R-:W-:-:S05]  /*0a50*/  FADD R15, R21, R14 ;  /* 0x0000000e150f7221 */ /* 0x022fca0000000000 */
[----:B------:R-:W1:Y:S02]  /*0a60*/  ATOMS.CAST.SPIN P0, [R13+0x10], R14, R15 ;  /* 0x0000100e0d00758d */ /* 0x000e64000180000f */
[----:B-1----:R-:W-:Y:S05]  /*0a70*/  @!P0 BRA `(.L_x_37) ;  /* 0xfffffffc00f08947 */ /* 0x002fea000383ffff */
[----:B------:R-:W-:Y:S05]  /*0a80*/  BSYNC.RECONVERGENT B2 ;  /* 0x0000000000027941 */ /* 0x000fea0003800200 */
.L_x_36:
[----:B------:R1:W5:Y:S01]  /*0a90*/  LDG.E R21, desc[UR8][R18.64+0x34] ;  /* 0x0000340812157981 */ /* 0x000362000c1e1900 */
[----:B------:R-:W-:Y:S01]  /*0aa0*/  BSSY.RECONVERGENT B2, `(.L_x_38) ;  /* 0x0000005000027945 */ /* 0x000fe20003800200 */
.L_x_39:
[----:B------:R-:W0:Y:S02]  /*0ab0*/  LDS R14, [R13+0x14] ;  /* 0x000014000d0e7984 */ /* 0x000e240000000800 */
[----:B0----5:R-:W-:-:S05]  /*0ac0*/  FADD R15, R21, R14 ;  /* 0x0000000e150f7221 */ /* 0x021fca0000000000 */
[----:B------:R-:W0:Y:S02]  /*0ad0*/  ATOMS.CAST.SPIN P0, [R13+0x14], R14, R15 ;  /* 0x0000140e0d00758d */ /* 0x000e24000180000f */
[----:B0-----:R-:W-:Y:S05]  /*0ae0*/  @!P0 BRA `(.L_x_39) ;  /* 0xfffffffc00f08947 */ /* 0x001fea000383ffff */
[----:B------:R-:W-:Y:S05]  /*0af0*/  BSYNC.RECONVERGENT B2 ;  /* 0x0000000000027941 */ /* 0x000fea0003800200 */
.L_x_38:
[----:B------:R0:W5:Y:S01]  /*0b00*/  LDG.E R21, desc[UR8][R18.64+0x38] ;  /* 0x0000380812157981 */ /* 0x000162000c1e1900 */
[----:B------:R-:W-:Y:S01]  /*0b10*/  BSSY.RECONVERGENT B2, `(.L_x_40) ;  /* 0x0000005000027945 */ /* 0x000fe20003800200 */
.L_x_41:
[----:B------:R-:W1:Y:S02]  /*0b20*/  LDS R14, [R13+0x18] ;  /* 0x000018000d0e7984 */ /* 0x000e640000000800 */
[----:B-1---5:R-:W-:-:S05]  /*0b30*/  FADD R15, R21, R14 ;  /* 0x0000000e150f7221 */ /* 0x022fca0000000000 */
[----:B------:R-:W1:Y:S02]  /*0b40*/  ATOMS.CAST.SPIN P0, [R13+0x18], R14, R15 ;  /* 0x0000180e0d00758d */ /* 0x000e64000180000f */
[----:B-1----:R-:W-:Y:S05]  /*0b50*/  @!P0 BRA `(.L_x_41) ;  /* 0xfffffffc00f08947 */ /* 0x002fea000383ffff */
[----:B------:R-:W-:Y:S05]  /*0b60*/  BSYNC.RECONVERGENT B2 ;  /* 0x0000000000027941 */ /* 0x000fea0003800200 */
.L_x_40:
[----:B0-234-:R0:W5:Y:S01]  /*0b70*/  LDG.E R19, desc[UR8][R18.64+0x3c] ;  /* 0x00003c0812137981 */ /* 0x01d162000c1e1900 */
[----:B------:R-:W-:Y:S01]  /*0b80*/  BSSY.RECONVERGENT B2, `(.L_x_42) ;  /* 0x0000005000027945 */ /* 0x000fe20003800200 */
.L_x_43:
[----:B------:R-:W1:Y:S02]  /*0b90*/  LDS R14, [R13+0x1c] ;  /* 0x00001c000d0e7984 */ /* 0x000e640000000800 */
[----:B-1---5:R-:W-:-:S05]  /*0ba0*/  FADD R15, R19, R14 ;  /* 0x0000000e130f7221 */ /* 0x022fca0000000000 */
[----:B------:R-:W1:Y:S02]  /*0bb0*/  ATOMS.CAST.SPIN P0, [R13+0x1c], R14, R15 ;  /* 0x00001c0e0d00758d */ /* 0x000e64000180000f */
[----:B-1----:R-:W-:Y:S05]  /*0bc0*/  @!P0 BRA `(.L_x_43) ;  /* 0xfffffffc00f08947 */ /* 0x002fea000383ffff */
[----:B------:R-:W-:Y:S05]  /*0bd0*/  BSYNC.RECONVERGENT B2 ;  /* 0x0000000000027941 */ /* 0x000fea0003800200 */
.L_x_42:
[----:B------:R-:W-:Y:S01]  /*0be0*/  IADD3 R12, PT, PT, R12, 0x10, RZ ;  /* 0x000000100c0c7810 */ /* 0x000fe20007ffe0ff */
[----:B------:R-:W-:Y:S02]  /*0bf0*/  VIADD R13, R13, 0x40 ;  /* 0x000000400d0d7836 */ /* 0x000fe40000000000 */
[----:B------:R-:W-:Y:S01]  /*0c00*/  VIADD R11, R11, 0x10 ;  /* 0x000000100b0b7836 */ /* 0x000fe20000000000 */
[----:B------:R-:W-:-:S13]  /*0c10*/  ISETP.NE.AND P0, PT, R12, RZ, PT ;  /* 0x000000ff0c00720c */ /* 0x000fda0003f05270 */
[----:B------:R-:W-:Y:S05]  /*0c20*/  @P0 BRA `(.L_x_44) ;  /* 0xfffffff800200947 */ /* 0x000fea000383ffff */
[----:B------:R-:W-:Y:S05]  /*0c30*/  BSYNC B1 ;  /* 0x0000000000017941 */ /* 0x000fea0003800000 */
.L_x_11:
[----:B------:R-:W-:-:S07]  /*0c40*/  MOV R13, R10 ;  /* 0x0000000a000d7202 */ /* 0x000fce0000000f00 */
.L_x_10:
[----:B------:R-:W-:-:S13]  /*0c50*/  ISETP.NE.AND P0, PT, R5, RZ, PT ;  /* 0x000000ff0500720c */ /* 0x000fda0003f05270 */
[----:B------:R-:W-:Y:S05]  /*0c60*/  @!P0 BRA `(.L_x_45) ;  /* 0x0000000800448947 */ /* 0x000fea0003800000 */
[----:B------:R-:W-:-:S05]  /*0c70*/  VIADD R10, R5, 0xffffffff ;  /* 0xffffffff050a7836 */ /* 0x000fca0000000000 */
[----:B------:R-:W-:-:S13]  /*0c80*/  ISETP.GE.U32.AND P0, PT, R10, 0x7, PT ;  /* 0x000000070a00780c */ /* 0x000fda0003f06070 */
[----:B------:R-:W-:Y:S05]  /*0c90*/  @!P0 BRA `(.L_x_46) ;  /* 0x0000000400048947 */ /* 0x000fea0003800000 */
[----:B------:R-:W1:Y:S01]  /*0ca0*/  LDC.64 R10, c[0x0][0x380] ;  /* 0x0000e000ff0a7b82 */ /* 0x000e620000000a00 */
[----:B------:R-:W-:-:S04]  /*0cb0*/  IMAD.IADD R15, R8, 0x1, R13 ;  /* 0x00000001080f7824 */ /* 0x000fc800078e020d */
[----:B-1----:R-:W-:-:S05]  /*0cc0*/  IMAD.WIDE R10, R15, 0x4, R10 ;  /* 0x000000040f0a7825 */ /* 0x002fca00078e020a */
[----:B------:R1:W5:Y:S01]  /*0cd0*/  LDG.E R19, desc[UR8][R10.64] ;  /* 0x000000080a137981 */ /* 0x000362000c1e1900 */
[----:B------:R-:W2:Y:S01]  /*0ce0*/  S2UR UR5, SR_CgaCtaId ;  /* 0x00000000000579c3 */ /* 0x000ea20000008800 */
[----:B------:R-:W-:Y:S01]  /*0cf0*/  UMOV UR4, 0x400 ;  /* 0x0000040000047882 */ /* 0x000fe20000000000 */
[----:B------:R-:W-:Y:S01]  /*0d00*/  IADD3 R12, PT, PT, R4, R13, RZ ;  /* 0x0000000d040c7210 */ /* 0x000fe20007ffe0ff */
[----:B------:R-:W-:Y:S01]  /*0d10*/  BSSY.RECONVERGENT B1, `(.L_x_47) ;  /* 0x0000007000017945 */ /* 0x000fe20003800200 */
[----:B--2---:R-:W-:-:S06]  /*0d20*/  ULEA UR4, UR5, UR4, 0x18 ;  /* 0x0000000405047291 */ /* 0x004fcc000f8ec0ff */
[----:B-1----:R-:W-:-:S07]  /*0d30*/  LEA R12, R12, UR4, 0x2 ;  /* 0x000000040c0c7c11 */ /* 0x002fce000f8e10ff */
.L_x_48:
[----:B------:R-:W1:Y:S02]  /*0d40*/  LDS R14, [R12] ;  /* 0x000000000c0e7984 */ /* 0x000e640000000800 */
[----:B-1---5:R-:W-:-:S05]  /*0d50*/  FADD R15, R19, R14 ;  /* 0x0000000e130f7221 */ /* 0x022fca0000000000 */
[----:B------:R-:W1:Y:S02]  /*0d60*/  ATOMS.CAST.SPIN P0, [R12], R14, R15 ;  /* 0x0000000e0c00758d */ /* 0x000e64000180000f */
[----:B-1----:R-:W-:Y:S05]  /*0d70*/  @!P0 BRA `(.L_x_48) ;  /* 0xfffffffc00f08947 */ /* 0x002fea000383ffff */
[----:B------:R-:W-:Y:S05]  /*0d80*/  BSYNC.RECONVERGENT B1 ;  /* 0x0000000000017941 */ /* 0x000fea0003800200 */
.L_x_47:
[----:B------:R1:W5:Y:S01]  /*0d90*/  LDG.E R19, desc[UR8][R10.64+0x4] ;  /* 0x000004080a137981 */ /* 0x000362000c1e1900 */
[----:B------:R-:W-:Y:S01]  /*0da0*/  BSSY.RECONVERGENT B1, `(.L_x_49) ;  /* 0x0000005000017945 */ /* 0x000fe20003800200 */
.L_x_50:
[----:B------:R-:W2:Y:S02]  /*0db0*/  LDS R14, [R12+0x4] ;  /* 0x000004000c0e7984 */ /* 0x000ea40000000800 */
[----:B--2--5:R-:W-:-:S05]  /*0dc0*/  FADD R15, R19, R14 ;  /* 0x0000000e130f7221 */ /* 0x024fca0000000000 */
[----:B------:R-:W2:Y:S02]  /*0dd0*/  ATOMS.CAST.SPIN P0, [R12+0x4], R14, R15 ;  /* 0x0000040e0c00758d */ /* 0x000ea4000180000f */
[----:B--2---:R-:W-:Y:S05]  /*0de0*/  @!P0 BRA `(.L_x_50) ;  /* 0xfffffffc00f08947 */ /* 0x004fea000383ffff */
[----:B------:R-:W-:Y:S05]  /*0df0*/  BSYNC.RECONVERGENT B1 ;  /* 0x0000000000017941 */ /* 0x000fea0003800200 */
.L_x_49:
[----:B------:R2:W5:Y:S01]  /*0e00*/  LDG.E R19, desc[UR8][R10.64+0x8] ;  /* 0x000008080a137981 */ /* 0x000562000c1e1900 */
[----:B------:R-:W-:Y:S01]  /*0e10*/  BSSY.RECONVERGENT B1, `(.L_x_51) ;  /* 0x0000005000017945 */ /* 0x000fe20003800200 */
.L_x_52:
[----:B------:R-:W3:Y:S02]  /*0e20*/  LDS R14, [R12+0x8] ;  /* 0x000008000c0e7984 */ /* 0x000ee40000000800 */
[----:B---3-5:R-:W-:-:S05]  /*0e30*/  FADD R15, R19, R14 ;  /* 0x0000000e130f7221 */ /* 0x028fca0000000000 */
[----:B------:R-:W3:Y:S02]  /*0e40*/  ATOMS.CAST.SPIN P0, [R12+0x8], R14, R15 ;  /* 0x0000080e0c00758d */ /* 0x000ee4000180000f */
[----:B---3--:R-:W-:Y:S05]  /*0e50*/  @!P0 BRA `(.L_x_52) ;  /* 0xfffffffc00f08947 */ /* 0x008fea000383ffff */
[----:B------:R-:W-:Y:S05]  /*0e60*/  BSYNC.RECONVERGENT B1 ;  /* 0x0000000000017941 */ /* 0x000fea0003800200 */
.L_x_51:
[----:B------:R3:W5:Y:S01]  /*0e70*/  LDG.E R19, desc[UR8][R10.64+0xc] ;  /* 0x00000c080a137981 */ /* 0x000762000c1e1900 */
[----:B------:R-:W-:Y:S01]  /*0e80*/  BSSY.RECONVERGENT B1, `(.L_x_53) ;  /* 0x0000005000017945 */ /* 0x000fe20003800200 */
.L_x_54:
[----:B------:R-:W4:Y:S02]  /*0e90*/  LDS R14, [R12+0xc] ;  /* 0x00000c000c0e7984 */ /* 0x000f240000000800 */
[----:B----45:R-:W-:-:S05]  /*0ea0*/  FADD R15, R19, R14 ;  /* 0x0000000e130f7221 */ /* 0x030fca0000000000 */
[----:B------:R-:W4:Y:S02]  /*0eb0*/  ATOMS.CAST.SPIN P0, [R12+0xc], R14, R15 ;  /* 0x00000c0e0c00758d */ /* 0x000f24000180000f */
[----:B----4-:R-:W-:Y:S05]  /*0ec0*/  @!P0 BRA `(.L_x_54) ;  /* 0xfffffffc00f08947 */ /* 0x010fea000383ffff */
[----:B------:R-:W-:Y:S05]  /*0ed0*/  BSYNC.RECONVERGENT B1 ;  /* 0x0000000000017941 */ /* 0x000fea0003800200 */
.L_x_53:
[----:B------:R4:W5:Y:S01]  /*0ee0*/  LDG.E R19, desc[UR8][R10.64+0x10] ;  /* 0x000010080a137981 */ /* 0x000962000c1e1900 */
[----:B------:R-:W-:Y:S01]  /*0ef0*/  BSSY.RECONVERGENT B1, `(.L_x_55) ;  /* 0x0000005000017945 */ /* 0x000fe20003800200 */
.L_x_56:
[----:B------:R-:W0:Y:S02]  /*0f00*/  LDS R14, [R12+0x10] ;  /* 0x000010000c0e7984 */ /* 0x000e240000000800 */
[----:B0----5:R-:W-:-:S05]  /*0f10*/  FADD R15, R19, R14 ;  /* 0x0000000e130f7221 */ /* 0x021fca0000000000 */
[----:B------:R-:W0:Y:S02]  /*0f20*/  ATOMS.CAST.SPIN P0, [R12+0x10], R14, R15 ;  /* 0x0000100e0c00758d */ /* 0x000e24000180000f */
[----:B0-----:R-:W-:Y:S05]  /*0f30*/  @!P0 BRA `(.L_x_56) ;  /* 0xfffffffc00f08947 */ /* 0x001fea000383ffff */
[----:B------:R-:W-:Y:S05]  /*0f40*/  BSYNC.RECONVERGENT B1 ;  /* 0x0000000000017941 */ /* 0x000fea0003800200 */
.L_x_55:
[----:B------:R0:W5:Y:S01]  /*0f50*/  LDG.E R19, desc[UR8][R10.64+0x14] ;  /* 0x000014080a137981 */ /* 0x000162000c1e1900 */
[----:B------:R-:W-:Y:S01]  /*0f60*/  BSSY.RECONVERGENT B1, `(.L_x_57) ;  /* 0x0000005000017945 */ /* 0x000fe20003800200 */
.L_x_58:
[----:B------:R-:W1:Y:S02]  /*0f70*/  LDS R14, [R12+0x14] ;  /* 0x000014000c0e7984 */ /* 0x000e640000000800 */
[----:B-1---5:R-:W-:-:S05]  /*0f80*/  FADD R15, R19, R14 ;  /* 0x0000000e130f7221 */ /* 0x022fca0000000000 */
[----:B------:R-:W1:Y:S02]  /*0f90*/  ATOMS.CAST.SPIN P0, [R12+0x14], R14, R15 ;  /* 0x0000140e0c00758d */ /* 0x000e64000180000f */
[----:B-1----:R-:W-:Y:S05]  /*0fa0*/  @!P0 BRA `(.L_x_58) ;  /* 0xfffffffc00f08947 */ /* 0x002fea000383ffff */
[----:B------:R-:W-:Y:S05]  /*0fb0*/  BSYNC.RECONVERGENT B1 ;  /* 0x0000000000017941 */ /* 0x000fea0003800200 */
.L_x_57:
[----:B------:R1:W5:Y:S01]  /*0fc0*/  LDG.E R19, desc[UR8][R10.64+0x18] ;  /* 0x000018080a137981 */ /* 0x000362000c1e1900 */
[----:B------:R-:W-:Y:S01]  /*0fd0*/  BSSY.RECONVERGENT B1, `(.L_x_59) ;  /* 0x0000005000017945 */ /* 0x000fe20003800200 */
.L_x_60:
[----:B------:R-:W0:Y:S02]  /*0fe0*/  LDS R14, [R12+0x18] ;  /* 0x000018000c0e7984 */ /* 0x000e240000000800 */
[----:B0----5:R-:W-:-:S05]  /*0ff0*/  FADD R15, R19, R14 ;  /* 0x0000000e130f7221 */ /* 0x021fca0000000000 */
[----:B------:R-:W0:Y:S02]  /*1000*/  ATOMS.CAST.SPIN P0, [R12+0x18], R14, R15 ;  /* 0x0000180e0c00758d */ /* 0x000e24000180000f */
[----:B0-----:R-:W-:Y:S05]  /*1010*/  @!P0 BRA `(.L_x_60) ;  /* 0xfffffffc00f08947 */ /* 0x001fea000383ffff */
[----:B------:R-:W-:Y:S05]  /*1020*/  BSYNC.RECONVERGENT B1 ;  /* 0x0000000000017941 */ /* 0x000fea0003800200 */
.L_x_59:
[----:B------:R0:W5:Y:S01]  /*1030*/  LDG.E R15, desc[UR8][R10.64+0x1c] ;  /* 0x00001c080a0f7981 */ /* 0x000162000c1e1900 */
[----:B------:R-:W-:Y:S01]  /*1040*/  BSSY.RECONVERGENT B1, `(.L_x_61) ;  /* 0x0000005000017945 */ /* 0x000fe20003800200 */
.L_x_62:
[----:B01234-:R-:W0:Y:S02]  /*1050*/  LDS R10, [R12+0x1c] ;  /* 0x00001c000c0a7984 */ /* 0x01fe240000000800 */
[----:B0----5:R-:W-:-:S05]  /*1060*/  FADD R11, R15, R10 ;  /* 0x0000000a0f0b7221 */ /* 0x021fca0000000000 */
[----:B------:R-:W0:Y:S02]  /*1070*/  ATOMS.CAST.SPIN P0, [R12+0x1c], R10, R11 ;  /* 0x00001c0a0c00758d */ /* 0x000e24000180000b */
[----:B0-----:R-:W-:Y:S05]  /*1080*/  @!P0 BRA `(.L_x_62) ;  /* 0xfffffffc00f08947 */ /* 0x001fea000383ffff */
[----:B------:R-:W-:Y:S05]  /*1090*/  BSYNC.RECONVERGENT B1 ;  /* 0x0000000000017941 */ /* 0x000fea0003800200 */
.L_x_61:
[----:B------:R-:W-:-:S07]  /*10a0*/  VIADD R13, R13, 0x8 ;  /* 0x000000080d0d7836 */ /* 0x000fce0000000000 */
.L_x_46:
[----:B------:R-:W-:Y:S01]  /*10b0*/  ISETP.NE.AND P0, PT, R6, RZ, PT ;  /* 0x000000ff0600720c */ /* 0x000fe20003f05270 */
[----:B------:R-:W-:-:S12]  /*10c0*/  BSSY.RECONVERGENT B1, `(.L_x_45) ;  /* 0x000004b000017945 */ /* 0x000fd80003800200 */
[----:B------:R-:W-:Y:S05]  /*10d0*/  @!P0 BRA `(.L_x_63) ;  /* 0x0000000400248947 */ /* 0x000fea0003800000 */
[----:B------:R-:W-:-:S05]  /*10e0*/  VIADD R10, R6, 0xffffffff ;  /* 0xffffffff060a7836 */ /* 0x000fca0000000000 */
[----:B------:R-:W-:-:S13]  /*10f0*/  ISETP.GE.U32.AND P0, PT, R10, 0x3, PT ;  /* 0x000000030a00780c */ /* 0x000fda0003f06070 */
[----:B------:R-:W-:Y:S05]  /*1100*/  @!P0 BRA `(.L_x_64) ;  /* 0x0000000000948947 */ /* 0x000fea0003800000 */
[----:B------:R-:W1:Y:S01]  /*1110*/  LDC.64 R10, c[0x0][0x380] ;  /* 0x0000e000ff0a7b82 */ /* 0x000e620000000a00 */
[----:B------:R-:W-:-:S05]  /*1120*/  IADD3 R15, PT, PT, R8, R13, RZ ;  /* 0x0000000d080f7210 */ /* 0x000fca0007ffe0ff */
[----:B-1----:R-:W-:-:S05]  /*1130*/  IMAD.WIDE R10, R15, 0x4, R10 ;  /* 0x000000040f0a7825 */ /* 0x002fca00078e020a */
[----:B------:R1:W5:Y:S01]  /*1140*/  LDG.E R19, desc[UR8][R10.64] ;  /* 0x000000080a137981 */ /* 0x000362000c1e1900 */
[----:B------:R-:W2:Y:S01]  /*1150*/  S2UR UR5, SR_CgaCtaId ;  /* 0x00000000000579c3 */ /* 0x000ea20000008800 */
[----:B------:R-:W-:Y:S01]  /*1160*/  UMOV UR4, 0x400 ;  /* 0x0000040000047882 */ /* 0x000fe20000000000 */
[----:B------:R-:W-:Y:S01]  /*1170*/  IMAD.IADD R12, R4, 0x1, R13 ;  /* 0x00000001040c7824 */ /* 0x000fe200078e020d */
[----:B------:R-:W-:Y:S01]  /*1180*/  BSSY.RECONVERGENT B2, `(.L_x_65) ;  /* 0x0000007000027945 */ /* 0x000fe20003800200 */
[----:B--2---:R-:W-:-:S06]  /*1190*/  ULEA UR4, UR5, UR4, 0x18 ;  /* 0x0000000405047291 */ /* 0x004fcc000f8ec0ff */
[----:B-1----:R-:W-:-:S07]  /*11a0*/  LEA R12, R12, UR4, 0x2 ;  /* 0x000000040c0c7c11 */ /* 0x002fce000f8e10ff */
.L_x_66:
[----:B------:R-:W1:Y:S02]  /*11b0*/  LDS R14, [R12] ;  /* 0x000000000c0e7984 */ /* 0x000e640000000800 */
[----:B-1---5:R-:W-:-:S05]  /*11c0*/  FADD R15, R19, R14 ;  /* 0x0000000e130f7221 */ /* 0x022fca0000000000 */
[----:B------:R-:W1:Y:S02]  /*11d0*/  ATOMS.CAST.SPIN P0, [R12], R14, R15 ;  /* 0x0000000e0c00758d */ /* 0x000e64000180000f */
[----:B-1----:R-:W-:Y:S05]  /*11e0*/  @!P0 BRA `(.L_x_66) ;  /* 0xfffffffc00f08947 */ /* 0x002fea000383ffff */
[----:B------:R-:W-:Y:S05]  /*11f0*/  BSYNC.RECONVERGENT B2 ;  /* 0x0000000000027941 */ /* 0x000fea0003800200 */
.L_x_65:
[----:B------:R1:W5:Y:S01]  /*1200*/  LDG.E R19, desc[UR8][R10.64+0x4] ;  /* 0x000004080a137981 */ /* 0x000362000c1e1900 */
[----:B------:R-:W-:Y:S01]  /*1210*/  BSSY.RECONVERGENT B2, `(.L_x_67) ;  /* 0x0000005000027945 */ /* 0x000fe20003800200 */
.L_x_68:
[----:B------:R-:W2:Y:S02]  /*1220*/  LDS R14, [R12+0x4] ;  /* 0x000004000c0e7984 */ /* 0x000ea40000000800 */
[----:B--2--5:R-:W-:-:S05]  /*1230*/  FADD R15, R19, R14 ;  /* 0x0000000e130f7221 */ /* 0x024fca0000000000 */
[----:B------:R-:W2:Y:S02]  /*1240*/  ATOMS.CAST.SPIN P0, [R12+0x4], R14, R15 ;  /* 0x0000040e0c00758d */ /* 0x000ea4000180000f */
[----:B--2---:R-:W-:Y:S05]  /*1250*/  @!P0 BRA `(.L_x_68) ;  /* 0xfffffffc00f08947 */ /* 0x004fea000383ffff */
[----:B------:R-:W-:Y:S05]  /*1260*/  BSYNC.RECONVERGENT B2 ;  /* 0x0000000000027941 */ /* 0x000fea0003800200 */
.L_x_67:
[----:B------:R2:W5:Y:S01]  /*1270*/  LDG.E R19, desc[UR8][R10.64+0x8] ;  /* 0x000008080a137981 */ /* 0x000562000c1e1900 */
[----:B------:R-:W-:Y:S01]  /*1280*/  BSSY.RECONVERGENT B2, `(.L_x_69) ;  /* 0x0000005000027945 */ /* 0x000fe20003800200 */
.L_x_70:
[----:B------:R-:W3:Y:S02]  /*1290*/  LDS R14, [R12+0x8] ;  /* 0x000008000c0e7984 */ /* 0x000ee40000000800 */
[----:B---3-5:R-:W-:-:S05]  /*12a0*/  FADD R15, R19, R14 ;  /* 0x0000000e130f7221 */ /* 0x028fca0000000000 */
[----:B------:R-:W3:Y:S02]  /*12b0*/  ATOMS.CAST.SPIN P0, [R12+0x8], R14, R15 ;  /* 0x0000080e0c00758d */ /* 0x000ee4000180000f */
[----:B---3--:R-:W-:Y:S05]  /*12c0*/  @!P0 BRA `(.L_x_70) ;  /* 0xfffffffc00f08947 */ /* 0x008fea000383ffff */
[----:B------:R-:W-:Y:S05]  /*12d0*/  BSYNC.RECONVERGENT B2 ;  /* 0x0000000000027941 */ /* 0x000fea0003800200 */
.L_x_69:
[----:B------:R3:W5:Y:S01]  /*12e0*/  LDG.E R15, desc[UR8][R10.64+0xc] ;  /* 0x00000c080a0f7981 */ /* 0x000762000c1e1900 */
[----:B------:R-:W-:Y:S01]  /*12f0*/  BSSY.RECONVERGENT B2, `(.L_x_71) ;  /* 0x0000005000027945 */ /* 0x000fe20003800200 */
.L_x_72:
[----:B-123--:R-:W1:Y:S02]  /*1300*/  LDS R10, [R12+0xc] ;  /* 0x00000c000c0a7984 */ /* 0x00ee640000000800 */
[----:B-1---5:R-:W-:-:S05]  /*1310*/  FADD R11, R15, R10 ;  /* 0x0000000a0f0b7221 */ /* 0x022fca0000000000 */
[----:B------:R-:W1:Y:S02]  /*1320*/  ATOMS.CAST.SPIN P0, [R12+0xc], R10, R11 ;  /* 0x00000c0a0c00758d */ /* 0x000e64000180000b */
[----:B-1----:R-:W-:Y:S05]  /*1330*/  @!P0 BRA `(.L_x_72) ;  /* 0xfffffffc00f08947 */ /* 0x002fea000383ffff */
[----:B------:R-:W-:Y:S05]  /*1340*/  BSYNC.RECONVERGENT B2 ;  /* 0x0000000000027941 */ /* 0x000fea0003800200 */
.L_x_71:
[----:B------:R-:W-:-:S07]  /*1350*/  VIADD R13, R13, 0x4 ;  /* 0x000000040d0d7836 */ /* 0x000fce0000000000 */
.L_x_64:
[----:B------:R-:W-:-:S13]  /*1360*/  ISETP.NE.AND P0, PT, R7, RZ, PT ;  /* 0x000000ff0700720c */ /* 0x000fda0003f05270 */
        /* <DEDUP_REMOVED lines=9> */
[----:B------:R-:W-:Y:S01]  /*1400*/  ISETP.NE.AND P0, PT, R7, 0x1, PT ;  /* 0x000000010700780c */ /* 0x000fe20003f05270 */
[----:B--2---:R-:W-:-:S06]  /*1410*/  ULEA UR4, UR5, UR4, 0x18 ;  /* 0x0000000405047291 */ /* 0x004fcc000f8ec0ff */
[----:B-1----:R-:W-:-:S07]  /*1420*/  LEA R8, R13, UR4, 0x2 ;  /* 0x000000040d087c11 */ /* 0x002fce000f8e10ff */
.L_x_74:
[----:B------:R-:W1:Y:S02]  /*1430*/  LDS R12, [R8] ;  /* 0x00000000080c7984 */ /* 0x000e640000000800 */
[----:B-1---5:R-:W-:-:S05]  /*1440*/  FADD R13, R15, R12 ;  /* 0x0000000c0f0d7221 */ /* 0x022fca0000000000 */
[----:B------:R-:W1:Y:S02]  /*1450*/  ATOMS.CAST.SPIN P1, [R8], R12, R13 ;  /* 0x0000000c0800758d */ /* 0x000e64000182000d */
[----:B-1----:R-:W-:Y:S05]  /*1460*/  @!P1 BRA `(.L_x_74) ;  /* 0xfffffffc00f09947 */ /* 0x002fea000383ffff */
[----:B------:R-:W-:Y:S05]  /*1470*/  BSYNC.RECONVERGENT B2 ;  /* 0x0000000000027941 */ /* 0x000fea0003800200 */
.L_x_73:
[----:B------:R-:W-:Y:S05]  /*1480*/  @!P0 BRA `(.L_x_63) ;  /* 0x0000000000388947 */ /* 0x000fea0003800000 */
[----:B------:R1:W5:Y:S01]  /*1490*/  LDG.E R15, desc[UR8][R10.64+0x4] ;  /* 0x000004080a0f7981 */ /* 0x000362000c1e1900 */
[----:B------:R-:W-:Y:S01]  /*14a0*/  BSSY.RECONVERGENT B2, `(.L_x_75) ;  /* 0x0000006000027945 */ /* 0x000fe20003800200 */
[----:B------:R-:W-:-:S13]  /*14b0*/  ISETP.NE.AND P0, PT, R7, 0x2, PT ;  /* 0x000000020700780c */ /* 0x000fda0003f05270 */
.L_x_76:
[----:B------:R-:W2:Y:S02]  /*14c0*/  LDS R12, [R8+0x4] ;  /* 0x00000400080c7984 */ /* 0x000ea40000000800 */
[----:B--2--5:R-:W-:-:S05]  /*14d0*/  FADD R13, R15, R12 ;  /* 0x0000000c0f0d7221 */ /* 0x024fca0000000000 */
[----:B------:R-:W2:Y:S02]  /*14e0*/  ATOMS.CAST.SPIN P1, [R8+0x4], R12, R13 ;  /* 0x0000040c0800758d */ /* 0x000ea4000182000d */
[----:B--2---:R-:W-:Y:S05]  /*14f0*/  @!P1 BRA `(.L_x_76) ;  /* 0xfffffffc00f09947 */ /* 0x004fea000383ffff */
[----:B------:R-:W-:Y:S05]  /*1500*/  BSYNC.RECONVERGENT B2 ;  /* 0x0000000000027941 */ /* 0x000fea0003800200 */
.L_x_75:
[----:B------:R-:W-:Y:S05]  /*1510*/  @!P0 BRA `(.L_x_63) ;  /* 0x0000000000148947 */ /* 0x000fea0003800000 */
[----:B------:R2:W5:Y:S02]  /*1520*/  LDG.E R13, desc[UR8][R10.64+0x8] ;  /* 0x000008080a0d7981 */ /* 0x000564000c1e1900 */
.L_x_77:
[----:B-12---:R-:W1:Y:S02]  /*1530*/  LDS R10, [R8+0x8] ;  /* 0x00000800080a7984 */ /* 0x006e640000000800 */
[----:B-1---5:R-:W-:-:S05]  /*1540*/  FADD R11, R13, R10 ;  /* 0x0000000a0d0b7221 */ /* 0x022fca0000000000 */
[----:B------:R-:W1:Y:S02]  /*1550*/  ATOMS.CAST.SPIN P0, [R8+0x8], R10, R11 ;  /* 0x0000080a0800758d */ /* 0x000e64000180000b */
[----:B-1----:R-:W-:Y:S05]  /*1560*/  @!P0 BRA `(.L_x_77) ;  /* 0xfffffffc00f08947 */ /* 0x002fea000383ffff */
.L_x_63:
[----:B------:R-:W-:Y:S05]  /*1570*/  BSYNC.RECONVERGENT B1 ;  /* 0x0000000000017941 */ /* 0x000fea0003800200 */
.L_x_45:
[----:B------:R-:W2:Y:S01]  /*1580*/  S2R R8, SR_LANEID ;  /* 0x0000000000087919 */ /* 0x000ea20000000000 */
[----:B------:R-:W-:Y:S02]  /*1590*/  VOTEU.ANY UR4, UPT, PT ;  /* 0x0000000000047886 */ /* 0x000fe400038e0100 */
[----:B------:R-:W-:Y:S02]  /*15a0*/  UFLO.U32 UR5, UR4 ;  /* 0x00000004000572bd */ /* 0x000fe400080e0000 */
[----:B-1----:R-:W1:Y:S04]  /*15b0*/  POPC R11, UR4 ;  /* 0x00000004000b7d09 */ /* 0x002e680008000000 */
[----:B--2---:R-:W-:-:S13]  /*15c0*/  ISETP.EQ.U32.AND P0, PT, R8, UR5, PT ;  /* 0x0000000508007c0c */ /* 0x004fda000bf02070 */
[----:B-1----:R1:W-:Y:S02]  /*15d0*/  @P0 REDG.E.ADD.STRONG.GPU desc[UR8][R16.64], R11 ;  /* 0x0000000b1000098e */ /* 0x0023e4000c12e108 */
.L_x_9:
[----:B------:R-:W-:Y:S05]  /*15e0*/  BSYNC B0 ;  /* 0x0000000000007941 */ /* 0x000fea0003800000 */
.L_x_8:
[----:B------:R-:W2:Y:S01]  /*15f0*/  LDCU UR4, c[0x0][0x3a0] ;  /* 0x00007400ff0477ac */ /* 0x000ea20008000800 */
[----:B0-----:R-:W-:-:S05]  /*1600*/  IMAD.IADD R9, R2, 0x1, R9 ;  /* 0x0000000102097824 */ /* 0x001fca00078e0209 */
[----:B--2---:R-:W-:-:S13]  /*1610*/  ISETP.GE.AND P0, PT, R9, UR4, PT ;  /* 0x0000000409007c0c */ /* 0x004fda000bf06270 */
[----:B------:R-:W-:Y:S05]  /*1620*/  @!P0 BRA `(.L_x_78) ;  /* 0xffffffec004c8947 */ /* 0x000fea000383ffff */
.L_x_3:
[----:B------:R-:W2:Y:S02]  /*1630*/  LDCU UR4, c[0x0][0x3a4] ;  /* 0x00007480ff0477ac */ /* 0x000ea40008000800 */
[----:B--2---:R-:W-:Y:S01]  /*1640*/  ISETP.GE.AND P0, PT, R0, UR4, PT ;  /* 0x0000000400007c0c */ /* 0x004fe2000bf06270 */
[----:B------:R-:W-:Y:S05]  /*1650*/  WARPSYNC.ALL ;  /* 0x0000000000007948 */ /* 0x000fea0003800000 */
[----:B------:R-:W-:Y:S07]  /*1660*/  BAR.SYNC.DEFER_BLOCKING 0x0 ;  /* 0x0000000000007b1d */ /* 0x000fee0000010000 */
[----:B------:R-:W-:Y:S05]  /*1670*/  @P0 EXIT ;  /* 0x000000000000094d */ /* 0x000fea0003800000 */
[----:B------:R-:W2:Y:S01]  /*1680*/  LDC.64 R6, c[0x0][0x388] ;  /* 0x0000e200ff067b82 */ /* 0x000ea20000000a00 */
[----:B------:R-:W3:Y:S01]  /*1690*/  LDCU UR6, c[0x0][0x360] ;  /* 0x00006c00ff0677ac */ /* 0x000ee20008000800 */
[----:B------:R-:W4:Y:S02]  /*16a0*/  LDCU UR7, c[0x0][0x3a4] ;  /* 0x00007480ff0777ac */ /* 0x000f240008000800 */
.L_x_82:
[----:B0-----:R-:W5:Y:S02]  /*16b0*/  LDG.E R4, desc[UR8][R16.64] ;  /* 0x0000000810047981 */ /* 0x001f64000c1e1900 */
[----:B-----5:R-:W-:-:S13]  /*16c0*/  ISETP.GE.AND P0, PT, R4, 0x1, PT ;  /* 0x000000010400780c */ /* 0x020fda0003f06270 */
[----:B------:R-:W-:Y:S05]  /*16d0*/  @!P0 BRA `(.L_x_79) ;  /* 0x0000000000588947 */ /* 0x000fea0003800000 */
[----:B------:R-:W5:Y:S01]  /*16e0*/  S2UR UR5, SR_CgaCtaId ;  /* 0x00000000000579c3 */ /* 0x000f620000008800 */
[----:B------:R-:W-:Y:S01]  /*16f0*/  UMOV UR4, 0x400 ;  /* 0x0000040000047882 */ /* 0x000fe20000000000 */
[----:B----4-:R-:W-:Y:S01]  /*1700*/  IMAD R9, R3, UR7, R0 ;  /* 0x0000000703097c24 */ /* 0x010fe2000f8e0200 */
[----:B0-----:R-:W-:Y:S01]  /*1710*/  I2FP.F32.U32 R5, R4 ;  /* 0x0000000400057245 */ /* 0x001fe20000201000 */
[----:B------:R-:W-:Y:S03]  /*1720*/  BSSY.RECONVERGENT B0, `(.L_x_80) ;  /* 0x000000f000007945 */ /* 0x000fe60003800200 */
[----:B------:R-:W1:Y:S01]  /*1730*/  MUFU.RCP R4, R5 ;  /* 0x0000000500047308 */ /* 0x000e620000001000 */
[----:B-----5:R-:W-:Y:S01]  /*1740*/  ULEA UR4, UR5, UR4, 0x18 ;  /* 0x0000000405047291 */ /* 0x020fe2000f8ec0ff */
[----:B-1----:R-:W-:-:S04]  /*1750*/  FFMA R11, -R5, R4, 1 ;  /* 0x3f800000050b7423 */ /* 0x002fc80000000104 */
[----:B------:R-:W-:Y:S01]  /*1760*/  FFMA R11, R4, R11, R4 ;  /* 0x0000000b040b7223 */ /* 0x000fe20000000004 */
[----:B------:R-:W-:-:S06]  /*1770*/  LEA R2, R9, UR4, 0x2 ;  /* 0x0000000409027c11 */ /* 0x000fcc000f8e10ff */
[----:B------:R-:W0:Y:S02]  /*1780*/  LDS R2, [R2] ;  /* 0x0000000002027984 */ /* 0x000e240000000800 */
[----:B0-----:R-:W0:Y:S01]  /*1790*/  FCHK P0, R2, R5 ;  /* 0x0000000502007302 */ /* 0x001e220000000000 */
[----:B------:R-:W-:-:S04]  /*17a0*/  FFMA R4, R2, R11, RZ ;  /* 0x0000000b02047223 */ /* 0x000fc800000000ff */
[----:B------:R-:W-:-:S04]  /*17b0*/  FFMA R8, -R5, R4, R2 ;  /* 0x0000000405087223 */ /* 0x000fc80000000102 */
[----:B------:R-:W-:Y:S01]  /*17c0*/  FFMA R11, R11, R8, R4 ;  /* 0x000000080b0b7223 */ /* 0x000fe20000000004 */
[----:B0-----:R-:W-:Y:S06]  /*17d0*/  @!P0 BRA `(.L_x_81) ;  /* 0x00000000000c8947 */ /* 0x001fec0003800000 */
[----:B------:R-:W-:-:S07]  /*17e0*/  MOV R4, 0x1800 ;  /* 0x0000180000047802 */ /* 0x000fce0000000f00 */
[----:B--23--:R-:W-:Y:S05]  /*17f0*/  CALL.REL.NOINC `($__internal_0_$__cuda_sm3x_div_rn_noftz_f32_slowpath) ;  /* 0x0000000000207944 */ /* 0x00cfea0003c00000 */
[----:B------:R-:W-:-:S07]  /*1800*/  MOV R11, R2 ;  /* 0x00000002000b7202 */ /* 0x000fce0000000f00 */
.L_x_81:
[----:B---3--:R-:W-:Y:S05]  /*1810*/  BSYNC.RECONVERGENT B0 ;  /* 0x0000000000007941 */ /* 0x008fea0003800200 */
.L_x_80:
[----:B--2---:R-:W-:-:S05]  /*1820*/  IMAD.WIDE R4, R9, 0x4, R6 ;  /* 0x0000000409047825 */ /* 0x004fca00078e0206 */
[----:B------:R0:W-:Y:S02]  /*1830*/  STG.E desc[UR8][R4.64], R11 ;  /* 0x0000000b04007986 */ /* 0x0001e4000c101908 */
.L_x_79:
[----:B---3--:R-:W-:-:S05]  /*1840*/  VIADD R0, R0, UR6 ;  /* 0x0000000600007c36 */ /* 0x008fca0008000000 */
[----:B----4-:R-:W-:-:S13]  /*1850*/  ISETP.GE.AND P0, PT, R0, UR7, PT ;  /* 0x0000000700007c0c */ /* 0x010fda000bf06270 */
[----:B------:R-:W-:Y:S05]  /*1860*/  @!P0 BRA `(.L_x_82) ;  /* 0xfffffffc00908947 */ /* 0x000fea000383ffff */
[----:B------:R-:W-:Y:S05]  /*1870*/  EXIT ;  /* 0x000000000000794d */ /* 0x000fea0003800000 */
        .weak           $__internal_0_$__cuda_sm3x_div_rn_noftz_f32_slowpath
        .type           $__internal_0_$__cuda_sm3x_div_rn_noftz_f32_slowpath,@function
        .size           $__internal_0_$__cuda_sm3x_div_rn_noftz_f32_slowpath,(.L_x_114 - $__internal_0_$__cuda_sm3x_div_rn_noftz_f32_slowpath)
$__internal_0_$__cuda_sm3x_div_rn_noftz_f32_slowpath:
[--C-:B------:R-:W-:Y:S01]  /*1880*/  SHF.R.U32.HI R10, RZ, 0x17, R5.reuse ;  /* 0x00000017ff0a7819 */ /* 0x100fe20000011605 */
[----:B------:R-:W-:Y:S01]  /*1890*/  BSSY.RECONVERGENT B1, `(.L_x_83) ;  /* 0x0000064000017945 */ /* 0x000fe20003800200 */
[--C-:B------:R-:W-:Y:S01]  /*18a0*/  SHF.R.U32.HI R8, RZ, 0x17, R2.reuse ;  /* 0x00000017ff087819 */ /* 0x100fe20000011602 */
[----:B------:R-:W-:Y:S01]  /*18b0*/  IMAD.MOV.U32 R11, RZ, RZ, R2 ;  /* 0x000000ffff0b7224 */ /* 0x000fe200078e0002 */
[----:B------:R-:W-:Y:S01]  /*18c0*/  LOP3.LUT R10, R10, 0xff, RZ, 0xc0, !PT ;  /* 0x000000ff0a0a7812 */ /* 0x000fe200078ec0ff */
[----:B------:R-:W-:Y:S01]  /*18d0*/  IMAD.MOV.U32 R12, RZ, RZ, R5 ;  /* 0x000000ffff0c7224 */ /* 0x000fe200078e0005 */
[----:B------:R-:W-:-:S03]  /*18e0*/  LOP3.LUT R14, R8, 0xff, RZ, 0xc0, !PT ;  /* 0x000000ff080e7812 */ /* 0x000fc600078ec0ff */
[----:B------:R-:W-:Y:S01]  /*18f0*/  VIADD R13, R10, 0xffffffff ;  /* 0xffffffff0a0d7836 */ /* 0x000fe20000000000 */
[----:B------:R-:W-:-:S04]  /*1900*/  IADD3 R15, PT, PT, R14, -0x1, RZ ;  /* 0xffffffff0e0f7810 */ /* 0x000fc80007ffe0ff */
[----:B------:R-:W-:-:S04]  /*1910*/  ISETP.GT.U32.AND P0, PT, R13, 0xfd, PT ;  /* 0x000000fd0d00780c */ /* 0x000fc80003f04070 */
[----:B------:R-:W-:-:S13]  /*1920*/  ISETP.GT.U32.OR P0, PT, R15, 0xfd, P0 ;  /* 0x000000fd0f00780c */ /* 0x000fda0000704470 */
[----:B------:R-:W-:Y:S01]  /*1930*/  @!P0 MOV R8, RZ ;  /* 0x000000ff00088202 */ /* 0x000fe20000000f00 */
[----:B------:R-:W-:Y:S06]  /*1940*/  @!P0 BRA `(.L_x_84) ;  /* 0x00000000005c8947 */ /* 0x000fec0003800000 */
[----:B------:R-:W-:Y:S02]  /*1950*/  FSETP.GTU.FTZ.AND P0, PT, |R2|, +INF , PT ;  /* 0x7f8000000200780b */ /* 0x000fe40003f1c200 */
[----:B------:R-:W-:-:S04]  /*1960*/  FSETP.GTU.FTZ.AND P1, PT, |R5|, +INF , PT ;  /* 0x7f8000000500780b */ /* 0x000fc80003f3c200 */
[----:B------:R-:W-:-:S13]  /*1970*/  PLOP3.LUT P0, PT, P0, P1, PT, 0xf8, 0x8f ;  /* 0x00000000008f781c */ /* 0x000fda0000703f70 */
[----:B------:R-:W-:Y:S05]  /*1980*/  @P0 BRA `(.L_x_85) ;  /* 0x00000004004c0947 */ /* 0x000fea0003800000 */
[----:B------:R-:W-:-:S13]  /*1990*/  LOP3.LUT P0, RZ, R12, 0x7fffffff, R11, 0xc8, !PT ;  /* 0x7fffffff0cff7812 */ /* 0x000fda000780c80b */
[----:B------:R-:W-:Y:S05]  /*19a0*/  @!P0 BRA `(.L_x_86) ;  /* 0x00000004003c8947 */ /* 0x000fea0003800000 */
[C---:B------:R-:W-:Y:S02]  /*19b0*/  FSETP.NEU.FTZ.AND P2, PT, |R2|.reuse, +INF , PT ;  /* 0x7f8000000200780b */ /* 0x040fe40003f5d200 */
[----:B------:R-:W-:Y:S02]  /*19c0*/  FSETP.NEU.FTZ.AND P1, PT, |R5|, +INF , PT ;  /* 0x7f8000000500780b */ /* 0x000fe40003f3d200 */
[----:B------:R-:W-:-:S11]  /*19d0*/  FSETP.NEU.FTZ.AND P0, PT, |R2|, +INF , PT ;  /* 0x7f8000000200780b */ /* 0x000fd60003f1d200 */
[----:B------:R-:W-:Y:S05]  /*19e0*/  @!P1 BRA !P2, `(.L_x_86) ;  /* 0x00000004002c9947 */ /* 0x000fea0005000000 */
[----:B------:R-:W-:-:S04]  /*19f0*/  LOP3.LUT P2, RZ, R11, 0x7fffffff, RZ, 0xc0, !PT ;  /* 0x7fffffff0bff7812 */ /* 0x000fc8000784c0ff */
[----:B------:R-:W-:-:S13]  /*1a00*/  PLOP3.LUT P1, PT, P1, P2, PT, 0x2f, 0xf2 ;  /* 0x0000000000f2781c */ /* 0x000fda0000f24577 */
[----:B------:R-:W-:Y:S05]  /*1a10*/  @P1 BRA `(.L_x_87) ;  /* 0x0000000400181947 */ /* 0x000fea0003800000 */
[----:B------:R-:W-:-:S04]  /*1a20*/  LOP3.LUT P1, RZ, R12, 0x7fffffff, RZ, 0xc0, !PT ;  /* 0x7fffffff0cff7812 */ /* 0x000fc8000782c0ff */
[----:B------:R-:W-:-:S13]  /*1a30*/  PLOP3.LUT P0, PT, P0, P1, PT, 0x2f, 0xf2 ;  /* 0x0000000000f2781c */ /* 0x000fda0000702577 */
[----:B------:R-:W-:Y:S05]  /*1a40*/  @P0 BRA `(.L_x_88) ;  /* 0x0000000400000947 */ /* 0x000fea0003800000 */
[----:B------:R-:W-:Y:S02]  /*1a50*/  ISETP.GE.AND P0, PT, R15, RZ, PT ;  /* 0x000000ff0f00720c */ /* 0x000fe40003f06270 */
[----:B------:R-:W-:-:S11]  /*1a60*/  ISETP.GE.AND P1, PT, R13, RZ, PT ;  /* 0x000000ff0d00720c */ /* 0x000fd60003f26270 */
[----:B------:R-:W-:Y:S02]  /*1a70*/  @P0 IMAD.MOV.U32 R8, RZ, RZ, RZ ;  /* 0x000000ffff080224 */ /* 0x000fe400078e00ff */
[----:B------:R-:W-:Y:S01]  /*1a80*/  @!P0 FFMA R11, R2, 1.84467440737095516160e+19, RZ ;  /* 0x5f800000020b8823 */ /* 0x000fe200000000ff */
[----:B------:R-:W-:Y:S02]  /*1a90*/  @!P0 IMAD.MOV.U32 R8, RZ, RZ, -0x40 ;  /* 0xffffffc0ff088424 */ /* 0x000fe400078e00ff */
[----:B------:R-:W-:-:S03]  /*1aa0*/  @!P1 FFMA R12, R5, 1.84467440737095516160e+19, RZ ;  /* 0x5f800000050c9823 */ /* 0x000fc600000000ff */
[----:B------:R-:W-:-:S07]  /*1ab0*/  @!P1 IADD3 R8, PT, PT, R8, 0x40, RZ ;  /* 0x0000004008089810 */ /* 0x000fce0007ffe0ff */
.L_x_84:
[----:B------:R-:W-:Y:S01]  /*1ac0*/  LEA R5, R10, 0xc0800000, 0x17 ;  /* 0xc08000000a057811 */ /* 0x000fe200078eb8ff */
[----:B------:R-:W-:Y:S04]  /*1ad0*/  BSSY.RECONVERGENT B2, `(.L_x_89) ;  /* 0x0000036000027945 */ /* 0x000fe80003800200 */
[----:B------:R-:W-:Y:S02]  /*1ae0*/  IMAD.IADD R12, R12, 0x1, -R5 ;  /* 0x000000010c0c7824 */ /* 0x000fe400078e0a05 */
[----:B------:R-:W-:Y:S02]  /*1af0*/  VIADD R5, R14, 0xffffff81 ;  /* 0xffffff810e057836 */ /* 0x000fe40000000000 */
[----:B------:R-:W0:Y:S01]  /*1b00*/  MUFU.RCP R13, R12 ;  /* 0x0000000c000d7308 */ /* 0x000e220000001000 */
[----:B------:R-:W-:Y:S01]  /*1b10*/  FADD.FTZ R15, -R12, -RZ ;  /* 0x800000ff0c0f7221 */ /* 0x000fe20000010100 */
[----:B------:R-:W-:-:S03]  /*1b20*/  IMAD R2, R5, -0x800000, R11 ;  /* 0xff80000005027824 */ /* 0x000fc600078e020b */
[----:B0-----:R-:W-:-:S04]  /*1b30*/  FFMA R14, R13, R15, 1 ;  /* 0x3f8000000d0e7423 */ /* 0x001fc8000000000f */
[----:B------:R-:W-:-:S04]  /*1b40*/  FFMA R18, R13, R14, R13 ;  /* 0x0000000e0d127223 */ /* 0x000fc8000000000d */
[----:B------:R-:W-:-:S04]  /*1b50*/  FFMA R11, R2, R18, RZ ;  /* 0x00000012020b7223 */ /* 0x000fc800000000ff */
[----:B------:R-:W-:-:S04]  /*1b60*/  FFMA R14, R15, R11, R2 ;  /* 0x0000000b0f0e7223 */ /* 0x000fc80000000002 */
[----:B------:R-:W-:Y:S01]  /*1b70*/  FFMA R13, R18, R14, R11 ;  /* 0x0000000e120d7223 */ /* 0x000fe2000000000b */
[----:B------:R-:W-:-:S03]  /*1b80*/  IADD3 R11, PT, PT, R5, 0x7f, -R10 ;  /* 0x0000007f050b7810 */ /* 0x000fc60007ffe80a */
[----:B------:R-:W-:Y:S01]  /*1b90*/  FFMA R14, R15, R13, R2 ;  /* 0x0000000d0f0e7223 */ /* 0x000fe20000000002 */
[----:B------:R-:W-:-:S03]  /*1ba0*/  IADD3 R11, PT, PT, R11, R8, RZ ;  /* 0x000000080b0b7210 */ /* 0x000fc60007ffe0ff */
[----:B------:R-:W-:-:S05]  /*1bb0*/  FFMA R2, R18, R14, R13 ;  /* 0x0000000e12027223 */ /* 0x000fca000000000d */
[----:B------:R-:W-:-:S04]  /*1bc0*/  SHF.R.U32.HI R5, RZ, 0x17, R2 ;  /* 0x00000017ff057819 */ /* 0x000fc80000011602 */
[----:B------:R-:W-:-:S05]  /*1bd0*/  LOP3.LUT R5, R5, 0xff, RZ, 0xc0, !PT ;  /* 0x000000ff05057812 */ /* 0x000fca00078ec0ff */
[----:B------:R-:W-:-:S04]  /*1be0*/  IMAD.IADD R12, R5, 0x1, R11 ;  /* 0x00000001050c7824 */ /* 0x000fc800078e020b */
[----:B------:R-:W-:-:S05]  /*1bf0*/  VIADD R5, R12, 0xffffffff ;  /* 0xffffffff0c057836 */ /* 0x000fca0000000000 */
[----:B------:R-:W-:-:S13]  /*1c00*/  ISETP.GE.U32.AND P0, PT, R5, 0xfe, PT ;  /* 0x000000fe0500780c */ /* 0x000fda0003f06070 */
[----:B------:R-:W-:Y:S05]  /*1c10*/  @!P0 BRA `(.L_x_90) ;  /* 0x0000000000808947 */ /* 0x000fea0003800000 */
[----:B------:R-:W-:-:S13]  /*1c20*/  ISETP.GT.AND P0, PT, R12, 0xfe, PT ;  /* 0x000000fe0c00780c */ /* 0x000fda0003f04270 */
[----:B------:R-:W-:Y:S05]  /*1c30*/  @P0 BRA `(.L_x_91) ;  /* 0x00000000006c0947 */ /* 0x000fea0003800000 */
[----:B------:R-:W-:-:S13]  /*1c40*/  ISETP.GE.AND P0, PT, R12, 0x1, PT ;  /* 0x000000010c00780c */ /* 0x000fda0003f06270 */
[----:B------:R-:W-:Y:S05]  /*1c50*/  @P0 BRA `(.L_x_92) ;  /* 0x0000000000740947 */ /* 0x000fea0003800000 */
[----:B------:R-:W-:Y:S02]  /*1c60*/  ISETP.GE.AND P0, PT, R12, -0x18, PT ;  /* 0xffffffe80c00780c */ /* 0x000fe40003f06270 */
[----:B------:R-:W-:-:S11]  /*1c70*/  LOP3.LUT R2, R2, 0x80000000, RZ, 0xc0, !PT ;  /* 0x8000000002027812 */ /* 0x000fd600078ec0ff */
[----:B------:R-:W-:Y:S05]  /*1c80*/  @!P0 BRA `(.L_x_92) ;  /* 0x0000000000688947 */ /* 0x000fea0003800000 */
[-CC-:B------:R-:W-:Y:S01]  /*1c90*/  FFMA.RZ R5, R18, R14.reuse, R13.reuse ;  /* 0x0000000e12057223 */ /* 0x180fe2000000c00d */
[----:B------:R-:W-:Y:S01]  /*1ca0*/  IADD3 R11, PT, PT, R12, 0x20, RZ ;  /* 0x000000200c0b7810 */ /* 0x000fe20007ffe0ff */
[-CC-:B------:R-:W-:Y:S01]  /*1cb0*/  FFMA.RM R8, R18, R14.reuse, R13.reuse ;  /* 0x0000000e12087223 */ /* 0x180fe2000000400d */
[----:B------:R-:W-:Y:S02]  /*1cc0*/  ISETP.NE.AND P2, PT, R12, RZ, PT ;  /* 0x000000ff0c00720c */ /* 0x000fe40003f45270 */
[----:B------:R-:W-:Y:S01]  /*1cd0*/  LOP3.LUT R10, R5, 0x7fffff, RZ, 0xc0, !PT ;  /* 0x007fffff050a7812 */ /* 0x000fe200078ec0ff */
[----:B------:R-:W-:Y:S01]  /*1ce0*/  FFMA.RP R5, R18, R14, R13 ;  /* 0x0000000e12057223 */ /* 0x000fe2000000800d */
[----:B------:R-:W-:Y:S01]  /*1cf0*/  ISETP.NE.AND P1, PT, R12, RZ, PT ;  /* 0x000000ff0c00720c */ /* 0x000fe20003f25270 */
[----:B------:R-:W-:Y:S01]  /*1d00*/  IMAD.MOV R12, RZ, RZ, -R12 ;  /* 0x000000ffff0c7224 */ /* 0x000fe200078e0a0c */
[----:B------:R-:W-:Y:S02]  /*1d10*/  LOP3.LUT R10, R10, 0x800000, RZ, 0xfc, !PT ;  /* 0x008000000a0a7812 */ /* 0x000fe400078efcff */
[----:B------:R-:W-:-:S02]  /*1d20*/  FSETP.NEU.FTZ.AND P0, PT, R5, R8, PT ;  /* 0x000000080500720b */ /* 0x000fc40003f1d000 */
[----:B------:R-:W-:Y:S02]  /*1d30*/  SHF.L.U32 R11, R10, R11, RZ ;  /* 0x0000000b0a0b7219 */ /* 0x000fe400000006ff */
[----:B------:R-:W-:Y:S02]  /*1d40*/  SEL R5, R12, RZ, P2 ;  /* 0x000000ff0c057207 */ /* 0x000fe40001000000 */
[----:B------:R-:W-:Y:S02]  /*1d50*/  ISETP.NE.AND P1, PT, R11, RZ, P1 ;  /* 0x000000ff0b00720c */ /* 0x000fe40000f25270 */
[----:B------:R-:W-:Y:S02]  /*1d60*/  SHF.R.U32.HI R5, RZ, R5, R10 ;  /* 0x00000005ff057219 */ /* 0x000fe4000001160a */
[----:B------:R-:W-:Y:S02]  /*1d70*/  PLOP3.LUT P0, PT, P0, P1, PT, 0xf8, 0x8f ;  /* 0x00000000008f781c */ /* 0x000fe40000703f70 */
[----:B------:R-:W-:-:S02]  /*1d80*/  SHF.R.U32.HI R11, RZ, 0x1, R5 ;  /* 0x00000001ff0b7819 */ /* 0x000fc40000011605 */
[----:B------:R-:W-:-:S04]  /*1d90*/  SEL R8, RZ, 0x1, !P0 ;  /* 0x00000001ff087807 */ /* 0x000fc80004000000 */
[----:B------:R-:W-:-:S04]  /*1da0*/  LOP3.LUT R8, R8, 0x1, R11, 0xf8, !PT ;  /* 0x0000000108087812 */ /* 0x000fc800078ef80b */
[----:B------:R-:W-:-:S05]  /*1db0*/  LOP3.LUT R8, R8, R5, RZ, 0xc0, !PT ;  /* 0x0000000508087212 */ /* 0x000fca00078ec0ff */
[----:B------:R-:W-:-:S05]  /*1dc0*/  IMAD.IADD R11, R11, 0x1, R8 ;  /* 0x000000010b0b7824 */ /* 0x000fca00078e0208 */
[----:B------:R-:W-:Y:S01]  /*1dd0*/  LOP3.LUT R2, R11, R2, RZ, 0xfc, !PT ;  /* 0x000000020b027212 */ /* 0x000fe200078efcff */
[----:B------:R-:W-:Y:S06]  /*1de0*/  BRA `(.L_x_92) ;  /* 0x0000000000107947 */ /* 0x000fec0003800000 */
.L_x_91:
[----:B------:R-:W-:-:S04]  /*1df0*/  LOP3.LUT R2, R2, 0x80000000, RZ, 0xc0, !PT ;  /* 0x8000000002027812 */ /* 0x000fc800078ec0ff */
[----:B------:R-:W-:Y:S01]  /*1e00*/  LOP3.LUT R2, R2, 0x7f800000, RZ, 0xfc, !PT ;  /* 0x7f80000002027812 */ /* 0x000fe200078efcff */
[----:B------:R-:W-:Y:S06]  /*1e10*/  BRA `(.L_x_92) ;  /* 0x0000000000047947 */ /* 0x000fec0003800000 */
.L_x_90:
[----:B------:R-:W-:-:S07]  /*1e20*/  LEA R2, R11, R2, 0x17 ;  /* 0x000000020b027211 */ /* 0x000fce00078eb8ff */
.L_x_92:
[----:B------:R-:W-:Y:S05]  /*1e30*/  BSYNC.RECONVERGENT B2 ;  /* 0x0000000000027941 */ /* 0x000fea0003800200 */
.L_x_89:
[----:B------:R-:W-:Y:S05]  /*1e40*/  BRA `(.L_x_93) ;  /* 0x0000000000207947 */ /* 0x000fea0003800000 */
.L_x_88:
[----:B------:R-:W-:-:S04]  /*1e50*/  LOP3.LUT R2, R12, 0x80000000, R11, 0x48, !PT ;  /* 0x800000000c027812 */ /* 0x000fc800078e480b */
[----:B------:R-:W-:Y:S01]  /*1e60*/  LOP3.LUT R2, R2, 0x7f800000, RZ, 0xfc, !PT ;  /* 0x7f80000002027812 */ /* 0x000fe200078efcff */
[----:B------:R-:W-:Y:S06]  /*1e70*/  BRA `(.L_x_93) ;  /* 0x0000000000147947 */ /* 0x000fec0003800000 */
.L_x_87:
[----:B------:R-:W-:Y:S01]  /*1e80*/  LOP3.LUT R2, R12, 0x80000000, R11, 0x48, !PT ;  /* 0x800000000c027812 */ /* 0x000fe200078e480b */
[----:B------:R-:W-:Y:S06]  /*1e90*/  BRA `(.L_x_93) ;  /* 0x00000000000c7947 */ /* 0x000fec0003800000 */
.L_x_86:
[----:B------:R-:W0:Y:S01]  /*1ea0*/  MUFU.RSQ R2, -QNAN ;  /* 0xffc0000000027908 */ /* 0x000e220000001400 */
[----:B------:R-:W-:Y:S05]  /*1eb0*/  BRA `(.L_x_93) ;  /* 0x0000000000047947 */ /* 0x000fea0003800000 */
.L_x_85:
[----:B------:R-:W-:-:S07]  /*1ec0*/  FADD.FTZ R2, R2, R5 ;  /* 0x0000000502027221 */ /* 0x000fce0000010000 */
.L_x_93:
[----:B------:R-:W-:Y:S05]  /*1ed0*/  BSYNC.RECONVERGENT B1 ;  /* 0x0000000000017941 */ /* 0x000fea0003800200 */
.L_x_83:
[----:B------:R-:W-:-:S04]  /*1ee0*/  IMAD.MOV.U32 R5, RZ, RZ, 0x0 ;  /* 0x00000000ff057424 */ /* 0x000fc800078e00ff */
[----:B0-----:R-:W-:Y:S05]  /*1ef0*/  RET.REL.NODEC R4 `(_Z15updateCentroidsPKfPfPKiPiiii) ;  /* 0xffffffe004407950 */ /* 0x001fea0003c3ffff */
.L_x_94:
[----:B------:R-:W-:-:S00]  /*1f00*/  BRA `(.L_x_94) ;  /* 0xfffffffc00fc7947 */ /* 0x000fc0000383ffff */
[----:B------:R-:W-:-:S00]  /*1f10*/  NOP ;  /* 0x0000000000007918 */ /* 0x000fc00000000000 */
        /* <DEDUP_REMOVED lines=14> */
.L_x_114:


//--------------------- .text._Z14assignClustersPKfS0_Piiii --------------------------
	.section	.text._Z14assignClustersPKfS0_Piiii,"ax",@progbits
	.align	128
        .global         _Z14assignClustersPKfS0_Piiii
        .type           _Z14assignClustersPKfS0_Piiii,@function
        .size           _Z14assignClustersPKfS0_Piiii,(.L_x_115 - _Z14assignClustersPKfS0_Piiii)
        .other          _Z14assignClustersPKfS0_Piiii,@"STO_CUDA_ENTRY STV_DEFAULT"
_Z14assignClustersPKfS0_Piiii:
.text._Z14assignClustersPKfS0_Piiii:
[----:B------:R-:W-:Y:S01]  /*0000*/  LDC R1, c[0x0][0x37c] ;  /* 0x0000df00ff017b82 */ /* 0x000fe20000000800 */
[----:B------:R-:W0:Y:S07]  /*0010*/  S2R R3, SR_TID.X ;  /* 0x0000000000037919 */ /* 0x000e2e0000002100 */
[----:B------:R-:W0:Y:S01]  /*0020*/  S2UR UR4, SR_CTAID.X ;  /* 0x00000000000479c3 */ /* 0x000e220000002500 */
[----:B------:R-:W1:Y:S07]  /*0030*/  LDCU UR5, c[0x0][0x398] ;  /* 0x00007300ff0577ac */ /* 0x000e6e0008000800 */
[----:B------:R-:W0:Y:S02]  /*0040*/  LDC R6, c[0x0][0x360] ;  /* 0x0000d800ff067b82 */ /* 0x000e240000000800 */
[----:B0-----:R-:W-:-:S05]  /*0050*/  IMAD R6, R6, UR4, R3 ;  /* 0x0000000406067c24 */ /* 0x001fca000f8e0203 */
[----:B-1----:R-:W-:-:S13]  /*0060*/  ISETP.GE.AND P0, PT, R6, UR5, PT ;  /* 0x0000000506007c0c */ /* 0x002fda000bf06270 */
[----:B------:R-:W-:Y:S05]  /*0070*/  @P0 EXIT ;  /* 0x000000000000094d */ /* 0x000fea0003800000 */
[----:B------:R-:W0:Y:S01]  /*0080*/  LDCU UR4, c[0x0][0x3a0] ;  /* 0x00007400ff0477ac */ /* 0x000e220008000800 */
[----:B------:R-:W-:Y:S01]  /*0090*/  IMAD.MOV.U32 R7, RZ, RZ, -0x1 ;  /* 0xffffffffff077424 */ /* 0x000fe200078e00ff */
[----:B------:R-:W1:Y:S01]  /*00a0*/  LDCU.64 UR10, c[0x0][0x358] ;  /* 0x00006b00ff0a77ac */ /* 0x000e620008000a00 */
[----:B0-----:R-:W-:-:S09]  /*00b0*/  UISETP.GE.AND UP0, UPT, UR4, 0x1, UPT ;  /* 0x000000010400788c */ /* 0x001fd2000bf06270 */
[----:B-1----:R-:W-:Y:S05]  /*00c0*/  BRA.U !UP0, `(.L_x_95) ;  /* 0x0000000d08907547 */ /* 0x002fea000b800000 */
[----:B------:R-:W0:Y:S02]  /*00d0*/  LDCU UR6, c[0x0][0x39c] ;  /* 0x00007380ff0677ac */ /* 0x000e240008000800 */
[----:B0-----:R-:W-:-:S09]  /*00e0*/  UISETP.GE.AND UP0, UPT, UR6, 0x1, UPT ;  /* 0x000000010600788c */ /* 0x001fd2000bf06270 */
[----:B------:R-:W-:Y:S05]  /*00f0*/  BRA.U !UP0, `(.L_x_96) ;  /* 0x0000000908887547 */ /* 0x000fea000b800000 */
[----:B------:R-:W-:Y:S01]  /*0100*/  IMAD R8, R6, UR6, RZ ;  /* 0x0000000606087c24 */ /* 0x000fe2000f8e02ff */
[----:B------:R-:W-:Y:S01]  /*0110*/  ULOP3.LUT UR5, UR6, 0x7ffffff8, URZ, 0xc0, !UPT ;  /* 0x7ffffff806057892 */ /* 0x000fe2000f8ec0ff */
[----:B------:R-:W-:Y:S01]  /*0120*/  IMAD.MOV.U32 R9, RZ, RZ, 0x7f7fffff ;  /* 0x7f7fffffff097424 */ /* 0x000fe200078e00ff */
[----:B------:R-:W-:Y:S01]  /*0130*/  MOV R7, 0xffffffff ;  /* 0xffffffff00077802 */ /* 0x000fe20000000f00 */
[----:B------:R-:W-:Y:S01]  /*0140*/  IMAD.MOV.U32 R10, RZ, RZ, RZ ;  /* 0x000000ffff0a7224 */ /* 0x000fe200078e00ff */
[----:B------:R-:W-:Y:S01]  /*0150*/  SHF.R.S32.HI R11, RZ, 0x1f, R8 ;  /* 0x0000001fff0b7819 */ /* 0x000fe20000011408 */
[----:B------:R-:W-:Y:S02]  /*0160*/  ULOP3.LUT UR7, UR6, 0x7, URZ, 0xc0, !UPT ;  /* 0x0000000706077892 */ /* 0x000fe4000f8ec0ff */
[----:B------:R-:W-:Y:S02]  /*0170*/  ULOP3.LUT UR8, UR6, 0x3, URZ, 0xc0, !UPT ;  /* 0x0000000306087892 */ /* 0x000fe4000f8ec0ff */
[----:B------:R-:W-:-:S12]  /*0180*/  UIADD3 UR6, UPT, UPT, -UR5, URZ, URZ ;  /* 0x000000ff05067290 */ /* 0x000fd8000fffe1ff */
.L_x_105:
[----:B------:R-:W0:Y:S01]  /*0190*/  LDCU UR14, c[0x0][0x39c] ;  /* 0x00007380ff0e77ac */ /* 0x000e220008000800 */
[----:B------:R-:W-:Y:S01]  /*01a0*/  IMAD.MOV.U32 R12, RZ, RZ, RZ ;  /* 0x000000ffff0c7224 */ /* 0x000fe200078e00ff */
[----:B------:R-:W-:Y:S01]  /*01b0*/  UMOV UR4, URZ ;  /* 0x000000ff00047c82 */ /* 0x000fe20008000000 */
[----:B0-----:R-:W-:Y:S02]  /*01c0*/  UISETP.GE.U32.AND UP0, UPT, UR14, 0x8, UPT ;  /* 0x000000080e00788c */ /* 0x001fe4000bf06070 */
[----:B------:R-:W-:-:S07]  /*01d0*/  IMAD R0, R10, UR14, RZ ;  /* 0x0000000e0a007c24 */ /* 0x000fce000f8e02ff */
[----:B------:R-:W-:Y:S05]  /*01e0*/  BRA.U !UP0, `(.L_x_97) ;  /* 0x0000000108cc7547 */ /* 0x000fea000b800000 */
[----:B------:R-:W0:Y:S01]  /*01f0*/  LDC.64 R2, c[0x0][0x388] ;  /* 0x0000e200ff027b82 */ /* 0x000e220000000a00 */
[----:B------:R-:W1:Y:S01]  /*0200*/  LDCU.64 UR12, c[0x0][0x380] ;  /* 0x00007000ff0c77ac */ /* 0x000e620008000a00 */
[----:B------:R-:W-:Y:S01]  /*0210*/  IMAD.MOV.U32 R12, RZ, RZ, RZ ;  /* 0x000000ffff0c7224 */ /* 0x000fe200078e00ff */
[----:B------:R-:W-:Y:S01]  /*0220*/  UMOV UR4, UR6 ;  /* 0x0000000600047c82 */ /* 0x000fe20008000000 */
[----:B-1----:R-:W-:-:S04]  /*0230*/  LEA R4, P0, R8, UR12, 0x2 ;  /* 0x0000000c08047c11 */ /* 0x002fc8000f8010ff */
[----:B------:R-:W-:Y:S01]  /*0240*/  IADD3 R4, P1, PT, R4, 0x10, RZ ;  /* 0x0000001004047810 */ /* 0x000fe20007f3e0ff */
[----:B0-----:R-:W-:Y:S01]  /*0250*/  IMAD.WIDE.U32 R2, R0, 0x4, R2 ;  /* 0x0000000400027825 */ /* 0x001fe200078e0002 */
[----:B------:R-:W-:Y:S02]  /*0260*/  LEA.HI.X R5, R8, UR13, R11, 0x2, P0 ;  /* 0x0000000d08057c11 */ /* 0x000fe400080f140b */
[----:B------:R-:W-:-:S03]  /*0270*/  IADD3 R2, P2, PT, R2, 0x10, RZ ;  /* 0x0000001002027810 */ /* 0x000fc60007f5e0ff */
[----:B------:R-:W-:Y:S01]  /*0280*/  IMAD.X R5, RZ, RZ, R5, P1 ;  /* 0x000000ffff057224 */ /* 0x000fe200008e0605 */
[----:B------:R-:W-:-:S09]  /*0290*/  IADD3.X R3, PT, PT, RZ, R3, RZ, P2, !PT ;  /* 0x00000003ff037210 */ /* 0x000fd200017fe4ff */
.L_x_98:
[----:B------:R-:W2:Y:S04]  /*02a0*/  LDG.E R23, desc[UR10][R4.64+-0x10] ;  /* 0xfffff00a04177981 */ /* 0x000ea8000c1e1900 */
[----:B------:R-:W2:Y:S04]  /*02b0*/  LDG.E R24, desc[UR10][R2.64+-0x10] ;  /* 0xfffff00a02187981 */ /* 0x000ea8000c1e1900 */
[----:B------:R-:W3:Y:S04]  /*02c0*/  LDG.E R13, desc[UR10][R4.64+-0xc] ;  /* 0xfffff40a040d7981 */ /* 0x000ee8000c1e1900 */
[----:B------:R-:W3:Y:S04]  /*02d0*/  LDG.E R14, desc[UR10][R2.64+-0xc] ;  /* 0xfffff40a020e7981 */ /* 0x000ee8000c1e1900 */
[----:B------:R-:W4:Y:S04]  /*02e0*/  LDG.E R22, desc[UR10][R4.64+-0x8] ;  /* 0xfffff80a04167981 */ /* 0x000f28000c1e1900 */
[----:B------:R-:W4:Y:S04]  /*02f0*/  LDG.E R21, desc[UR10][R2.64+-0x8] ;  /* 0xfffff80a02157981 */ /* 0x000f28000c1e1900 */
[----:B------:R-:W5:Y:S04]  /*0300*/  LDG.E R20, desc[UR10][R4.64+-0x4] ;  /* 0xfffffc0a04147981 */ /* 0x000f68000c1e1900 */
[----:B------:R-:W5:Y:S04]  /*0310*/  LDG.E R19, desc[UR10][R2.64+-0x4] ;  /* 0xfffffc0a02137981 */ /* 0x000f68000c1e1900 */
[----:B------:R-:W5:Y:S04]  /*0320*/  LDG.E R18, desc[UR10][R4.64] ;  /* 0x0000000a04127981 */ /* 0x000f68000c1e1900 */
[----:B------:R-:W5:Y:S04]  /*0330*/  LDG.E R17, desc[UR10][R2.64] ;  /* 0x0000000a02117981 */ /* 0x000f68000c1e1900 */
[----:B------:R-:W5:Y:S04]  /*0340*/  LDG.E R16, desc[UR10][R4.64+0x4] ;  /* 0x0000040a04107981 */ /* 0x000f68000c1e1900 */
[----:B------:R-:W5:Y:S01]  /*0350*/  LDG.E R15, desc[UR10][R2.64+0x4] ;  /* 0x0000040a020f7981 */ /* 0x000f62000c1e1900 */
[----:B--2---:R-:W-:-:S03]  /*0360*/  FADD R25, R23, -R24 ;  /* 0x8000001817197221 */ /* 0x004fc60000000000 */
[----:B------:R-:W2:Y:S04]  /*0370*/  LDG.E R24, desc[UR10][R4.64+0x8] ;  /* 0x0000080a04187981 */ /* 0x000ea8000c1e1900 */
[----:B------:R-:W2:Y:S01]  /*0380*/  LDG.E R23, desc[UR10][R2.64+0x8] ;  /* 0x0000080a02177981 */ /* 0x000ea2000c1e1900 */
[----:B------:R-:W-:-:S03]  /*0390*/  FFMA R26, R25, R25, R12 ;  /* 0x00000019191a7223 */ /* 0x000fc6000000000c */
[----:B------:R0:W2:Y:S04]  /*03a0*/  LDG.E R12, desc[UR10][R4.64+0xc] ;  /* 0x00000c0a040c7981 */ /* 0x0000a8000c1e1900 */
[----:B------:R1:W2:Y:S01]  /*03b0*/  LDG.E R25, desc[UR10][R2.64+0xc] ;  /* 0x00000c0a02197981 */ /* 0x0002a2000c1e1900 */
[----:B---3--:R-:W-:Y:S01]  /*03c0*/  FADD R13, R13, -R14 ;  /* 0x8000000e0d0d7221 */ /* 0x008fe20000000000 */
[----:B----4-:R-:W-:Y:S01]  /*03d0*/  FADD R21, R22, -R21 ;  /* 0x8000001516157221 */ /* 0x010fe20000000000 */
[----:B------:R-:W-:Y:S02]  /*03e0*/  UIADD3 UR4, UPT, UPT, UR4, 0x8, URZ ;  /* 0x0000000804047890 */ /* 0x000fe4000fffe0ff */
[----:B------:R-:W-:Y:S01]  /*03f0*/  FFMA R26, R13, R13, R26 ;  /* 0x0000000d0d1a7223 */ /* 0x000fe2000000001a */
[----:B0-----:R-:W-:Y:S01]  /*0400*/  IADD3 R4, P0, PT, R4, 0x20, RZ ;  /* 0x0000002004047810 */ /* 0x001fe20007f1e0ff */
[----:B------:R-:W-:-:S02]  /*0410*/  UISETP.NE.AND UP0, UPT, UR4, URZ, UPT ;  /* 0x000000ff0400728c */ /* 0x000fc4000bf05270 */
[----:B------:R-:W-:Y:S01]  /*0420*/  FFMA R26, R21, R21, R26 ;  /* 0x00000015151a7223 */ /* 0x000fe2000000001a */
[----:B-----5:R-:W-:Y:S01]  /*0430*/  FADD R19, R20, -R19 ;  /* 0x8000001314137221 */ /* 0x020fe20000000000 */
[----:B-1----:R-:W-:Y:S02]  /*0440*/  IADD3 R2, P1, PT, R2, 0x20, RZ ;  /* 0x0000002002027810 */ /* 0x002fe40007f3e0ff */
[----:B------:R-:W-:Y:S01]  /*0450*/  IADD3.X R5, PT, PT, RZ, R5, RZ, P0, !PT ;  /* 0x00000005ff057210 */ /* 0x000fe200007fe4ff */
[----:B------:R-:W-:Y:S02]  /*0460*/  FFMA R26, R19, R19, R26 ;  /* 0x00000013131a7223 */ /* 0x000fe4000000001a */
[----:B------:R-:W-:Y:S02]  /*0470*/  IMAD.X R3, RZ, RZ, R3, P1 ;  /* 0x000000ffff037224 */ /* 0x000fe400008e0603 */
[----:B------:R-:W-:-:S04]  /*0480*/  FADD R17, R18, -R17 ;  /* 0x8000001112117221 */ /* 0x000fc80000000000 */
[----:B------:R-:W-:Y:S01]  /*0490*/  FFMA R26, R17, R17, R26 ;  /* 0x00000011111a7223 */ /* 0x000fe2000000001a */
[----:B------:R-:W-:-:S04]  /*04a0*/  FADD R15, R16, -R15 ;  /* 0x8000000f100f7221 */ /* 0x000fc80000000000 */
[----:B------:R-:W-:Y:S01]  /*04b0*/  FFMA R26, R15, R15, R26 ;  /* 0x0000000f0f1a7223 */ /* 0x000fe2000000001a */
[----:B--2---:R-:W-:-:S04]  /*04c0*/  FADD R23, R24, -R23 ;  /* 0x8000001718177221 */ /* 0x004fc80000000000 */
[----:B------:R-:W-:Y:S01]  /*04d0*/  FFMA R26, R23, R23, R26 ;  /* 0x00000017171a7223 */ /* 0x000fe2000000001a */
[----:B------:R-:W-:-:S04]  /*04e0*/  FADD R25, R12, -R25 ;  /* 0x800000190c197221 */ /* 0x000fc80000000000 */
[----:B------:R-:W-:Y:S01]  /*04f0*/  FFMA R12, R25, R25, R26 ;  /* 0x00000019190c7223 */ /* 0x000fe2000000001a */
[----:B------:R-:W-:Y:S06]  /*0500*/  BRA.U UP0, `(.L_x_98) ;  /* 0xfffffffd00647547 */ /* 0x000fec000b83ffff */
[----:B------:R-:W-:-:S05]  /*0510*/  UMOV UR4, UR5 ;  /* 0x0000000500047c82 */ /* 0x000fca0008000000 */
.L_x_97:
[----:B------:R-:W-:-:S09]  /*0520*/  UISETP.NE.AND UP0, UPT, UR7, URZ, UPT ;  /* 0x000000ff0700728c */ /* 0x000fd2000bf05270 */
[----:B------:R-:W-:Y:S05]  /*0530*/  BRA.U !UP0, `(.L_x_99) ;  /* 0x00000005081c7547 */ /* 0x000fea000b800000 */
[----:B------:R-:W-:Y:S02]  /*0540*/  UIADD3 UR9, UPT, UPT, UR7, -0x1, URZ ;  /* 0xffffffff07097890 */ /* 0x000fe4000fffe0ff */
[----:B------:R-:W-:Y:S02]  /*0550*/  UISETP.NE.AND UP1, UPT, UR8, URZ, UPT ;  /* 0x000000ff0800728c */ /* 0x000fe4000bf25270 */
[----:B------:R-:W-:-:S09]  /*0560*/  UISETP.GE.U32.AND UP0, UPT, UR9, 0x3, UPT ;  /* 0x000000030900788c */ /* 0x000fd2000bf06070 */
[----:B------:R-:W-:Y:S05]  /*0570*/  BRA.U !UP0, `(.L_x_100) ;  /* 0x0000000108747547 */ /* 0x000fea000b800000 */
[----:B------:R-:W0:Y:S01]  /*0580*/  LDC.64 R14, c[0x0][0x388] ;  /* 0x0000e200ff0e7b82 */ /* 0x000e220000000a00 */
[----:B------:R-:W1:Y:S01]  /*0590*/  LDCU.128 UR16, c[0x0][0x380] ;  /* 0x00007000ff1077ac */ /* 0x000e620008000c00 */
[----:B------:R-:W-:Y:S01]  /*05a0*/  IADD3 R13, P0, PT, R8, UR4, RZ ;  /* 0x00000004080d7c10 */ /* 0x000fe2000ff1e0ff */
[C---:B------:R-:W-:Y:S01]  /*05b0*/  VIADD R3, R0.reuse, UR4 ;  /* 0x0000000400037c36 */ /* 0x040fe20008000000 */
[----:B------:R-:W-:Y:S02]  /*05c0*/  IADD3 R5, P2, PT, R0, UR4, RZ ;  /* 0x0000000400057c10 */ /* 0x000fe4000ff5e0ff */
[----:B------:R-:W-:-:S03]  /*05d0*/  IADD3.X R18, PT, PT, RZ, R11, RZ, P0, !PT ;  /* 0x0000000bff127210 */ /* 0x000fc600007fe4ff */
[----:B------:R-:W-:Y:S01]  /*05e0*/  IMAD.X R16, RZ, RZ, RZ, P2 ;  /* 0x000000ffff107224 */ /* 0x000fe200010e06ff */
[----:B-1----:R-:W-:Y:S02]  /*05f0*/  LEA R2, P1, R13, UR16, 0x2 ;  /* 0x000000100d027c11 */ /* 0x002fe4000f8210ff */
[----:B------:R-:W-:Y:S01]  /*0600*/  LEA R4, P0, R5, UR18, 0x2 ;  /* 0x0000001205047c11 */ /* 0x000fe2000f8010ff */
[----:B0-----:R-:W-:Y:S01]  /*0610*/  IMAD.WIDE.U32 R14, R3, 0x4, R14 ;  /* 0x00000004030e7825 */ /* 0x001fe200078e000e */
[----:B------:R-:W-:Y:S02]  /*0620*/  LEA.HI.X R3, R13, UR17, R18, 0x2, P1 ;  /* 0x000000110d037c11 */ /* 0x000fe400088f1412 */
[----:B------:R-:W-:-:S03]  /*0630*/  LEA.HI.X R5, R5, UR19, R16, 0x2, P0 ;  /* 0x0000001305057c11 */ /* 0x000fc600080f1410 */
[----:B------:R-:W2:Y:S04]  /*0640*/  LDG.E R14, desc[UR10][R14.64] ;  /* 0x0000000a0e0e7981 */ /* 0x000ea8000c1e1900 */
[----:B------:R-:W2:Y:S04]  /*0650*/  LDG.E R13, desc[UR10][R2.64] ;  /* 0x0000000a020d7981 */ /* 0x000ea8000c1e1900 */
[----:B------:R-:W3:Y:S04]  /*0660*/  LDG.E R16, desc[UR10][R2.64+0x4] ;  /* 0x0000040a02107981 */ /* 0x000ee8000c1e1900 */
[----:B------:R-:W3:Y:S04]  /*0670*/  LDG.E R17, desc[UR10][R4.64+0x4] ;  /* 0x0000040a04117981 */ /* 0x000ee8000c1e1900 */
[----:B------:R-:W4:Y:S04]  /*0680*/  LDG.E R18, desc[UR10][R2.64+0x8] ;  /* 0x0000080a02127981 */ /* 0x000f28000c1e1900 */
[----:B------:R-:W4:Y:S04]  /*0690*/  LDG.E R19, desc[UR10][R4.64+0x8] ;  /* 0x0000080a04137981 */ /* 0x000f28000c1e1900 */
[----:B------:R-:W5:Y:S04]  /*06a0*/  LDG.E R20, desc[UR10][R2.64+0xc] ;  /* 0x00000c0a02147981 */ /* 0x000f68000c1e1900 */
[----:B------:R-:W5:Y:S01]  /*06b0*/  LDG.E R21, desc[UR10][R4.64+0xc] ;  /* 0x00000c0a04157981 */ /* 0x000f62000c1e1900 */
[----:B------:R-:W-:Y:S01]  /*06c0*/  UIADD3 UR4, UPT, UPT, UR4, 0x4, URZ ;  /* 0x0000000404047890 */ /* 0x000fe2000fffe0ff */
[----:B--2---:R-:W-:-:S04]  /*06d0*/  FADD R13, R13, -R14 ;  /* 0x8000000e0d0d7221 */ /* 0x004fc80000000000 */
[----:B------:R-:W-:Y:S01]  /*06e0*/  FFMA R12, R13, R13, R12 ;  /* 0x0000000d0d0c7223 */ /* 0x000fe2000000000c */
[----:B---3--:R-:W-:-:S04]  /*06f0*/  FADD R17, R16, -R17 ;  /* 0x8000001110117221 */ /* 0x008fc80000000000 */
[----:B------:R-:W-:Y:S01]  /*0700*/  FFMA R12, R17, R17, R12 ;  /* 0x00000011110c7223 */ /* 0x000fe2000000000c */
[----:B----4-:R-:W-:-:S04]  /*0710*/  FADD R19, R18, -R19 ;  /* 0x8000001312137221 */ /* 0x010fc80000000000 */
[----:B------:R-:W-:Y:S01]  /*0720*/  FFMA R12, R19, R19, R12 ;  /* 0x00000013130c7223 */ /* 0x000fe2000000000c */
[----:B-----5:R-:W-:-:S04]  /*0730*/  FADD R21, R20, -R21 ;  /* 0x8000001514157221 */ /* 0x020fc80000000000 */
[----:B------:R-:W-:-:S07]  /*0740*/  FFMA R12, R21, R21, R12 ;  /* 0x00000015150c7223 */ /* 0x000fce000000000c */
.L_x_100:
[----:B------:R-:W-:Y:S05]  /*0750*/  BRA.U !UP1, `(.L_x_99) ;  /* 0x0000000109947547 */ /* 0x000fea000b800000 */
[----:B------:R-:W-:Y:S02]  /*0760*/  UISETP.NE.AND UP0, UPT, UR8, 0x1, UPT ;  /* 0x000000010800788c */ /* 0x000fe4000bf05270 */
[----:B------:R-:W-:-:S07]  /*0770*/  ULOP3.LUT UP1, URZ, UR14, 0x1, URZ, 0xc0, !UPT ;  /* 0x000000010eff7892 */ /* 0x000fce000f82c0ff */
        /* <DEDUP_REMOVED lines=9> */
[----:B------:R-:W-:Y:S02]  /*0810*/  LEA R4, P0, R13, UR14, 0x2 ;  /* 0x0000000e0d047c11 */ /* 0x000fe4000f8010ff */
[----:B------:R-:W-:Y:S01]  /*0820*/  LEA.HI.X R3, R3, UR13, R16, 0x2, P1 ;  /* 0x0000000d03037c11 */ /* 0x000fe200088f1410 */
[----:B0-----:R-:W-:Y:S01]  /*0830*/  IMAD.WIDE.U32 R14, R5, 0x4, R14 ;  /* 0x00000004050e7825 */ /* 0x001fe200078e000e */
[----:B------:R-:W-:-:S03]  /*0840*/  LEA.HI.X R5, R13, UR15, R18, 0x2, P0 ;  /* 0x0000000f0d057c11 */ /* 0x000fc600080f1412 */
[----:B------:R-:W2:Y:S04]  /*0850*/  LDG.E R13, desc[UR10][R2.64] ;  /* 0x0000000a020d7981 */ /* 0x000ea8000c1e1900 */
[----:B------:R-:W2:Y:S04]  /*0860*/  LDG.E R14, desc[UR10][R14.64] ;  /* 0x0000000a0e0e7981 */ /* 0x000ea8000c1e1900 */
[----:B------:R-:W3:Y:S04]  /*0870*/  LDG.E R16, desc[UR10][R2.64+0x4] ;  /* 0x0000040a02107981 */ /* 0x000ee8000c1e1900 */
[----:B------:R-:W3:Y:S01]  /*0880*/  LDG.E R5, desc[UR10][R4.64+0x4] ;  /* 0x0000040a04057981 */ /* 0x000ee2000c1e1900 */
[----:B------:R-:W-:Y:S01]  /*0890*/  UIADD3 UR4, UPT, UPT, UR4, 0x2, URZ ;  /* 0x0000000204047890 */ /* 0x000fe2000fffe0ff */
[----:B--2---:R-:W-:-:S04]  /*08a0*/  FADD R13, R13, -R14 ;  /* 0x8000000e0d0d7221 */ /* 0x004fc80000000000 */
[----:B------:R-:W-:Y:S01]  /*08b0*/  FFMA R12, R13, R13, R12 ;  /* 0x0000000d0d0c7223 */ /* 0x000fe2000000000c */
[----:B---3--:R-:W-:-:S04]  /*08c0*/  FADD R17, R16, -R5 ;  /* 0x8000000510117221 */ /* 0x008fc80000000000 */
[----:B------:R-:W-:-:S07]  /*08d0*/  FFMA R12, R17, R17, R12 ;  /* 0x00000011110c7223 */ /* 0x000fce000000000c */
.L_x_101:
[----:B------:R-:W-:Y:S05]  /*08e0*/  BRA.U !UP1, `(.L_x_99) ;  /* 0x0000000109307547 */ /* 0x000fea000b800000 */
[----:B------:R-:W0:Y:S01]  /*08f0*/  LDC.64 R2, c[0x0][0x388] ;  /* 0x0000e200ff027b82 */ /* 0x000e220000000a00 */
[----:B------:R-:W1:Y:S01]  /*0900*/  LDCU.64 UR12, c[0x0][0x380] ;  /* 0x00007000ff0c77ac */ /* 0x000e620008000a00 */
[----:B------:R-:W-:Y:S01]  /*0910*/  IADD3 R13, P0, PT, R8, UR4, RZ ;  /* 0x00000004080d7c10 */ /* 0x000fe2000ff1e0ff */
[----:B------:R-:W-:-:S03]  /*0920*/  VIADD R5, R0, UR4 ;  /* 0x0000000400057c36 */ /* 0x000fc60008000000 */
[----:B------:R-:W-:Y:S02]  /*0930*/  IADD3.X R0, PT, PT, RZ, R11, RZ, P0, !PT ;  /* 0x0000000bff007210 */ /* 0x000fe400007fe4ff */
[----:B-1----:R-:W-:Y:S01]  /*0940*/  LEA R4, P0, R13, UR12, 0x2 ;  /* 0x0000000c0d047c11 */ /* 0x002fe2000f8010ff */
[----:B0-----:R-:W-:-:S03]  /*0950*/  IMAD.WIDE.U32 R2, R5, 0x4, R2 ;  /* 0x0000000405027825 */ /* 0x001fc600078e0002 */
[----:B------:R-:W-:-:S03]  /*0960*/  LEA.HI.X R5, R13, UR13, R0, 0x2, P0 ;  /* 0x0000000d0d057c11 */ /* 0x000fc600080f1400 */
[----:B------:R-:W2:Y:S04]  /*0970*/  LDG.E R3, desc[UR10][R2.64] ;  /* 0x0000000a02037981 */ /* 0x000ea8000c1e1900 */
[----:B------:R-:W2:Y:S02]  /*0980*/  LDG.E R4, desc[UR10][R4.64] ;  /* 0x0000000a04047981 */ /* 0x000ea4000c1e1900 */
[----:B--2---:R-:W-:-:S04]  /*0990*/  FADD R13, R4, -R3 ;  /* 0x80000003040d7221 */ /* 0x004fc80000000000 */
[----:B------:R-:W-:-:S07]  /*09a0*/  FFMA R12, R13, R13, R12 ;  /* 0x0000000d0d0c7223 */ /* 0x000fce000000000c */
.L_x_99:
[----:B------:R-:W-:Y:S01]  /*09b0*/  VIADD R0, R12, 0xf3000000 ;  /* 0xf30000000c007836 */ /* 0x000fe20000000000 */
[----:B------:R0:W1:Y:S01]  /*09c0*/  MUFU.RSQ R5, R12 ;  /* 0x0000000c00057308 */ /* 0x0000620000001400 */
[----:B------:R-:W-:Y:S03]  /*09d0*/  BSSY.RECONVERGENT B0, `(.L_x_102) ;  /* 0x000000b000007945 */ /* 0x000fe60003800200 */
[----:B------:R-:W-:-:S13]  /*09e0*/  ISETP.GT.U32.AND P0, PT, R0, 0x727fffff, PT ;  /* 0x727fffff0000780c */ /* 0x000fda0003f04070 */
[----:B01----:R-:W-:Y:S05]  /*09f0*/  @!P0 BRA `(.L_x_103) ;  /* 0x0000000000108947 */ /* 0x003fea0003800000 */
[----:B------:R-:W-:Y:S01]  /*0a00*/  IMAD.MOV.U32 R0, RZ, RZ, R12 ;  /* 0x000000ffff007224 */ /* 0x000fe200078e000c */
[----:B------:R-:W-:-:S07]  /*0a10*/  MOV R13, 0xa30 ;  /* 0x00000a30000d7802 */ /* 0x000fce0000000f00 */
[----:B------:R-:W-:Y:S05]  /*0a20*/  CALL.REL.NOINC `($__internal_1_$__cuda_sm20_sqrt_rn_f32_slowpath) ;  /* 0x0000000400487944 */ /* 0x000fea0003c00000 */
[----:B------:R-:W-:Y:S05]  /*0a30*/  BRA `(.L_x_104) ;  /* 0x0000000000107947 */ /* 0x000fea0003800000 */
.L_x_103:
[C---:B------:R-:W-:Y:S01]  /*0a40*/  FMUL.FTZ R3, R5.reuse, R12 ;  /* 0x0000000c05037220 */ /* 0x040fe20000410000 */
[----:B------:R-:W-:-:S03]  /*0a50*/  FMUL.FTZ R2, R5, 0.5 ;  /* 0x3f00000005027820 */ /* 0x000fc60000410000 */
[----:B------:R-:W-:-:S04]  /*0a60*/  FFMA R0, -R3, R3, R12 ;  /* 0x0000000303007223 */ /* 0x000fc8000000010c */
[----:B------:R-:W-:-:S07]  /*0a70*/  FFMA R0, R0, R2, R3 ;  /* 0x0000000200007223 */ /* 0x000fce0000000003 */
.L_x_104:
[----:B------:R-:W-:Y:S05]  /*0a80*/  BSYNC.RECONVERGENT B0 ;  /* 0x0000000000007941 */ /* 0x000fea0003800200 */
.L_x_102:
[----:B------:R-:W0:Y:S01]  /*0a90*/  LDCU UR4, c[0x0][0x3a0] ;  /* 0x00007400ff0477ac */ /* 0x000e220008000800 */
[----:B------:R-:W-:Y:S02]  /*0aa0*/  IADD3 R2, PT, PT, R10, 0x1, RZ ;  /* 0x000000010a027810 */ /* 0x000fe40007ffe0ff */
[----:B------:R-:W-:-:S04]  /*0ab0*/  FSETP.GEU.AND P0, PT, R0, R9, PT ;  /* 0x000000090000720b */ /* 0x000fc80003f0e000 */
[----:B------:R-:W-:Y:S02]  /*0ac0*/  FSEL R9, R0, R9, !P0 ;  /* 0x0000000900097208 */ /* 0x000fe40004000000 */
[----:B------:R-:W-:Y:S02]  /*0ad0*/  SEL R7, R10, R7, !P0 ;  /* 0x000000070a077207 */ /* 0x000fe40004000000 */
[----:B0-----:R-:W-:-:S13]  /*0ae0*/  ISETP.NE.AND P1, PT, R2, UR4, PT ;  /* 0x0000000402007c0c */ /* 0x001fda000bf25270 */
[----:B------:R-:W-:Y:S05]  /*0af0*/  @!P1 BRA `(.L_x_95) ;  /* 0x0000000400049947 */ /* 0x000fea0003800000 */
[----:B------:R-:W-:Y:S01]  /*0b00*/  IMAD.MOV.U32 R10, RZ, RZ, R2 ;  /* 0x000000ffff0a7224 */ /* 0x000fe200078e0002 */
[----:B------:R-:W-:Y:S06]  /*0b10*/  BRA `(.L_x_105) ;  /* 0xfffffff4009c7947 */ /* 0x000fec000383ffff */
.L_x_96:
[----:B------:R-:W-:Y:S01]  /*0b20*/  UISETP.GE.U32.AND UP0, UPT, UR4, 0x4, UPT ;  /* 0x000000040400788c */ /* 0x000fe2000bf06070 */
[----:B------:R-:W-:Y:S01]  /*0b30*/  IMAD.MOV.U32 R0, RZ, RZ, 0x7f7fffff ;  /* 0x7f7fffffff007424 */ /* 0x000fe200078e00ff */
[----:B------:R-:W-:Y:S01]  /*0b40*/  MOV R7, 0xffffffff ;  /* 0xffffffff00077802 */ /* 0x000fe20000000f00 */
[----:B------:R-:W-:Y:S01]  /*0b50*/  IMAD.MOV.U32 R2, RZ, RZ, RZ ;  /* 0x000000ffff027224 */ /* 0x000fe200078e00ff */
[----:B------:R-:W-:-:S05]  /*0b60*/  ULOP3.LUT UR5, UR4, 0x3, URZ, 0xc0, !UPT ;  /* 0x0000000304057892 */ /* 0x000fca000f8ec0ff */
[----:B------:R-:W-:Y:S07]  /*0b70*/  BRA.U !UP0, `(.L_x_106) ;  /* 0x0000000108bc7547 */ /* 0x000fee000b800000 */
[----:B------:R-:W-:Y:S01]  /*0b80*/  ULOP3.LUT UR4, UR4, 0x7ffffffc, URZ, 0xc0, !UPT ;  /* 0x7ffffffc04047892 */ /* 0x000fe2000f8ec0ff */
[----:B------:R-:W-:Y:S01]  /*0b90*/  HFMA2 R3, -RZ, RZ, 0, 0 ;  /* 0x00000000ff037431 */ /* 0x000fe200000001ff */
[----:B------:R-:W-:Y:S01]  /*0ba0*/  MOV R0, 0x7f7fffff ;  /* 0x7f7fffff00007802 */ /* 0x000fe20000000f00 */
[----:B------:R-:W-:Y:S01]  /*0bb0*/  IMAD.MOV.U32 R7, RZ, RZ, -0x1 ;  /* 0xffffffffff077424 */ /* 0x000fe200078e00ff */
[----:B------:R-:W-:Y:S02]  /*0bc0*/  UISETP.GT.AND UP0, UPT, UR4, URZ, UPT ;  /* 0x000000ff0400728c */ /* 0x000fe4000bf04270 */
[----:B------:R-:W-:-:S07]  /*0bd0*/  IMAD.U32 R2, RZ, RZ, UR4 ;  /* 0x00000004ff027e24 */ /* 0x000fce000f8e00ff */
[----:B------:R-:W-:Y:S05]  /*0be0*/  BRA.U !UP0, `(.L_x_107) ;  /* 0x0000000108887547 */ /* 0x000fea000b800000 */
[----:B------:R-:W-:Y:S02]  /*0bf0*/  IADD3 R4, PT, PT, R2, -R3, RZ ;  /* 0x8000000302047210 */ /* 0x000fe40007ffe0ff */
[----:B------:R-:W-:Y:S02]  /*0c00*/  PLOP3.LUT P0, PT, PT, PT, PT, 0x80, 0x8 ;  /* 0x000000000008781c */ /* 0x000fe40003f0f070 */
[----:B------:R-:W-:-:S13]  /*0c10*/  ISETP.GT.AND P1, PT, R4, 0xc, PT ;  /* 0x0000000c0400780c */ /* 0x000fda0003f24270 */
[----:B------:R-:W-:Y:S05]  /*0c20*/  @!P1 BRA `(.L_x_108) ;  /* 0x0000000000449947 */ /* 0x000fea0003800000 */
[----:B------:R-:W-:Y:S01]  /*0c30*/  PLOP3.LUT P0, PT, PT, PT, PT, 0x8, 0x80 ;  /* 0x000000000080781c */ /* 0x000fe20003f0e170 */
[----:B------:R-:W-:-:S12]  /*0c40*/  VIADD R4, R2, 0xfffffff4 ;  /* 0xfffffff402047836 */ /* 0x000fd80000000000 */
.L_x_109:
[----:B------:R-:W-:-:S04]  /*0c50*/  FSETP.GT.AND P2, PT, R0, RZ, PT ;  /* 0x000000ff0000720b */ /* 0x000fc80003f44000 */
[----:B------:R-:W-:Y:S02]  /*0c60*/  FSEL R0, R0, RZ, !P2 ;  /* 0x000000ff00007208 */ /* 0x000fe40005000000 */
[----:B------:R-:W-:Y:S02]  /*0c70*/  SEL R7, R3, R7, P2 ;  /* 0x0000000703077207 */ /* 0x000fe40001000000 */
[----:B------:R-:W-:-:S04]  /*0c80*/  FSETP.GT.AND P3, PT, R0, RZ, PT ;  /* 0x000000ff0000720b */ /* 0x000fc80003f64000 */
[----:B------:R-:W-:-:S04]  /*0c90*/  FSEL R0, R0, RZ, !P3 ;  /* 0x000000ff00007208 */ /* 0x000fc80005800000 */
[----:B------:R-:W-:-:S04]  /*0ca0*/  FSETP.GT.AND P4, PT, R0, RZ, PT ;  /* 0x000000ff0000720b */ /* 0x000fc80003f84000 */
[----:B------:R-:W-:Y:S02]  /*0cb0*/  FSEL R0, R0, RZ, !P4 ;  /* 0x000000ff00007208 */ /* 0x000fe40006000000 */
[----:B------:R-:W-:Y:S02]  /*0cc0*/  @P3 IADD3 R7, PT, PT, R3, 0x4, RZ ;  /* 0x0000000403073810 */ /* 0x000fe40007ffe0ff */
[----:B------:R-:W-:-:S04]  /*0cd0*/  FSETP.GT.AND P1, PT, R0, RZ, PT ;  /* 0x000000ff0000720b */ /* 0x000fc80003f24000 */
[----:B------:R-:W-:Y:S01]  /*0ce0*/  FSEL R0, R0, RZ, !P1 ;  /* 0x000000ff00007208 */ /* 0x000fe20004800000 */
[----:B------:R-:W-:-:S08]  /*0cf0*/  @P4 VIADD R7, R3, 0x8 ;  /* 0x0000000803074836 */ /* 0x000fd00000000000 */
[C---:B------:R-:W-:Y:S01]  /*0d00*/  @P1 IADD3 R7, PT, PT, R3.reuse, 0xc, RZ ;  /* 0x0000000c03071810 */ /* 0x040fe20007ffe0ff */
[----:B------:R-:W-:-:S05]  /*0d10*/  VIADD R3, R3, 0x10 ;  /* 0x0000001003037836 */ /* 0x000fca0000000000 */
[----:B------:R-:W-:-:S13]  /*0d20*/  ISETP.GE.AND P2, PT, R3, R4, PT ;  /* 0x000000040300720c */ /* 0x000fda0003f46270 */
[----:B------:R-:W-:Y:S05]  /*0d30*/  @!P2 BRA `(.L_x_109) ;  /* 0xfffffffc00c4a947 */ /* 0x000fea000383ffff */
.L_x_108:
[----:B------:R-:W-:-:S04]  /*0d40*/  IADD3 R4, PT, PT, R2, -R3, RZ ;  /* 0x8000000302047210 */ /* 0x000fc80007ffe0ff */
[----:B------:R-:W-:-:S13]  /*0d50*/  ISETP.GT.AND P1, PT, R4, 0x4, PT ;  /* 0x000000040400780c */ /* 0x000fda0003f24270 */
[----:B------:R-:W-:Y:S05]  /*0d60*/  @!P1 BRA `(.L_x_110) ;  /* 0x0000000000209947 */ /* 0x000fea0003800000 */
[C---:B------:R-:W-:Y:S02]  /*0d70*/  FSETP.GT.AND P1, PT, R0.reuse, RZ, PT ;  /* 0x000000ff0000720b */ /* 0x040fe40003f24000 */
[----:B------:R-:W-:Y:S02]  /*0d80*/  PLOP3.LUT P0, PT, PT, PT, PT, 0x8, 0x80 ;  /* 0x000000000080781c */ /* 0x000fe40003f0e170 */
[----:B------:R-:W-:Y:S02]  /*0d90*/  FSEL R0, R0, RZ, !P1 ;  /* 0x000000ff00007208 */ /* 0x000fe40004800000 */
[----:B------:R-:W-:Y:S02]  /*0da0*/  SEL R7, R3, R7, P1 ;  /* 0x0000000703077207 */ /* 0x000fe40000800000 */
[----:B------:R-:W-:-:S04]  /*0db0*/  FSETP.GT.AND P2, PT, R0, RZ, PT ;  /* 0x000000ff0000720b */ /* 0x000fc80003f44000 */
[----:B------:R-:W-:-:S09]  /*0dc0*/  FSEL R0, R0, RZ, !P2 ;  /* 0x000000ff00007208 */ /* 0x000fd20005000000 */
[C---:B------:R-:W-:Y:S01]  /*0dd0*/  @P2 VIADD R7, R3.reuse, 0x4 ;  /* 0x0000000403072836 */ /* 0x040fe20000000000 */
[----:B------:R-:W-:-:S07]  /*0de0*/  IADD3 R3, PT, PT, R3, 0x8, RZ ;  /* 0x0000000803037810 */ /* 0x000fce0007ffe0ff */
.L_x_110:
[----:B------:R-:W-:-:S13]  /*0df0*/  ISETP.NE.OR P0, PT, R3, R2, P0 ;  /* 0x000000020300720c */ /* 0x000fda0000705670 */
[----:B------:R-:W-:Y:S05]  /*0e00*/  @!P0 BRA `(.L_x_106) ;  /* 0x0000000000188947 */ /* 0x000fea0003800000 */
.L_x_107:
[----:B------:R-:W-:-:S04]  /*0e10*/  FSETP.GT.AND P1, PT, R0, RZ, PT ;  /* 0x000000ff0000720b */ /* 0x000fc80003f24000 */
[C---:B------:R-:W-:Y:S01]  /*0e20*/  SEL R7, R3.reuse, R7, P1 ;  /* 0x0000000703077207 */ /* 0x040fe20000800000 */
[----:B------:R-:W-:Y:S01]  /*0e30*/  VIADD R3, R3, 0x4 ;  /* 0x0000000403037836 */ /* 0x000fe20000000000 */
[----:B------:R-:W-:-:S04]  /*0e40*/  FSEL R0, R0, RZ, !P1 ;  /* 0x000000ff00007208 */ /* 0x000fc80004800000 */
[----:B------:R-:W-:-:S13]  /*0e50*/  ISETP.NE.AND P0, PT, R3, R2, PT ;  /* 0x000000020300720c */ /* 0x000fda0003f05270 */
[----:B------:R-:W-:Y:S05]  /*0e60*/  @P0 BRA `(.L_x_107) ;  /* 0xfffffffc00e80947 */ /* 0x000fea000383ffff */
.L_x_106:
[----:B------:R-:W-:-:S09]  /*0e70*/  UISETP.NE.AND UP0, UPT, UR5, URZ, UPT ;  /* 0x000000ff0500728c */ /* 0x000fd2000bf05270 */
[----:B------:R-:W-:Y:S05]  /*0e80*/  BRA.U !UP0, `(.L_x_95) ;  /* 0x0000000108207547 */ /* 0x000fea000b800000 */
[----:B------:R-:W-:-:S05]  /*0e90*/  UMOV UR4, URZ ;  /* 0x000000ff00047c82 */ /* 0x000fca0008000000 */
.L_x_111:
[----:B------:R-:W-:Y:S01]  /*0ea0*/  UIADD3 UR4, UPT, UPT, UR4, 0x1, URZ ;  /* 0x0000000104047890 */ /* 0x000fe2000fffe0ff */
[----:B------:R-:W-:-:S03]  /*0eb0*/  FSETP.GT.AND P0, PT, R0, RZ, PT ;  /* 0x000000ff0000720b */ /* 0x000fc60003f04000 */
[----:B------:R-:W-:Y:S01]  /*0ec0*/  UISETP.NE.AND UP0, UPT, UR4, UR5, UPT ;  /* 0x000000050400728c */ /* 0x000fe2000bf05270 */
[----:B------:R-:W-:Y:S02]  /*0ed0*/  SEL R7, R2, R7, P0 ;  /* 0x0000000702077207 */ /* 0x000fe40000000000 */
[----:B------:R-:W-:Y:S02]  /*0ee0*/  FSEL R0, R0, RZ, !P0 ;  /* 0x000000ff00007208 */ /* 0x000fe40004000000 */
[----:B------:R-:W-:-:S04]  /*0ef0*/  IADD3 R2, PT, PT, R2, 0x1, RZ ;  /* 0x0000000102027810 */ /* 0x000fc80007ffe0ff */
[----:B------:R-:W-:Y:S05]  /*0f00*/  BRA.U UP0, `(.L_x_111) ;  /* 0xfffffffd00e47547 */ /* 0x000fea000b83ffff */
.L_x_95:
[----:B------:R-:W0:Y:S02]  /*0f10*/  LDC.64 R2, c[0x0][0x390] ;  /* 0x0000e400ff027b82 */ /* 0x000e240000000a00 */
[----:B0-----:R-:W-:-:S05]  /*0f20*/  IMAD.WIDE R2, R6, 0x4, R2 ;  /* 0x0000000406027825 */ /* 0x001fca00078e0202 */
[----:B------:R-:W-:Y:S01]  /*0f30*/  STG.E desc[UR10][R2.64], R7 ;  /* 0x0000000702007986 */ /* 0x000fe2000c10190a */
[----:B------:R-:W-:Y:S05]  /*0f40*/  EXIT ;  /* 0x000000000000794d */ /* 0x000fea0003800000 */
        .weak           $__internal_1_$__cuda_sm20_sqrt_rn_f32_slowpath
        .type           $__internal_1_$__cuda_sm20_sqrt_rn_f32_slowpath,@function
        .size           $__internal_1_$__cuda_sm20_sqrt_rn_f32_slowpath,(.L_x_115 - $__internal_1_$__cuda_sm20_sqrt_rn_f32_slowpath)
$__internal_1_$__cuda_sm20_sqrt_rn_f32_slowpath:
[----:B------:R-:W-:-:S13]  /*0f50*/  LOP3.LUT P0, RZ, R0, 0x7fffffff, RZ, 0xc0, !PT ;  /* 0x7fffffff00ff7812 */ /* 0x000fda000780c0ff */
[----:B------:R-:W-:Y:S01]  /*0f60*/  @!P0 IMAD.MOV.U32 R2, RZ, RZ, R0 ;  /* 0x000000ffff028224 */ /* 0x000fe200078e0000 */
[----:B------:R-:W-:Y:S06]  /*0f70*/  @!P0 BRA `(.L_x_112) ;  /* 0x0000000000408947 */ /* 0x000fec0003800000 */
[----:B------:R-:W-:-:S13]  /*0f80*/  FSETP.GEU.FTZ.AND P0, PT, R0, RZ, PT ;  /* 0x000000ff0000720b */ /* 0x000fda0003f1e000 */
[----:B------:R-:W-:Y:S01]  /*0f90*/  @!P0 MOV R2, 0x7fffffff ;  /* 0x7fffffff00028802 */ /* 0x000fe20000000f00 */
[----:B------:R-:W-:Y:S06]  /*0fa0*/  @!P0 BRA `(.L_x_112) ;  /* 0x0000000000348947 */ /* 0x000fec0003800000 */
[----:B------:R-:W-:-:S13]  /*0fb0*/  FSETP.GTU.FTZ.AND P0, PT, |R0|, +INF , PT ;  /* 0x7f8000000000780b */ /* 0x000fda0003f1c200 */
[----:B------:R-:W-:Y:S01]  /*0fc0*/  @P0 FADD.FTZ R2, R0, 1 ;  /* 0x3f80000000020421 */ /* 0x000fe20000010000 */
[----:B------:R-:W-:Y:S06]  /*0fd0*/  @P0 BRA `(.L_x_112) ;  /* 0x0000000000280947 */ /* 0x000fec0003800000 */
[----:B------:R-:W-:-:S13]  /*0fe0*/  FSETP.NEU.FTZ.AND P0, PT, |R0|, +INF , PT ;  /* 0x7f8000000000780b */ /* 0x000fda0003f1d200 */
[----:B------:R-:W-:-:S04]  /*0ff0*/  @P0 FFMA R3, R0, 1.84467440737095516160e+19, RZ ;  /* 0x5f80000000030823 */ /* 0x000fc800000000ff */
[----:B------:R-:W0:Y:S02]  /*1000*/  @P0 MUFU.RSQ R2, R3 ;  /* 0x0000000300020308 */ /* 0x000e240000001400 */
[----:B0-----:R-:W-:Y:S01]  /*1010*/  @P0 FMUL.FTZ R4, R3, R2 ;  /* 0x0000000203040220 */ /* 0x001fe20000410000 */
[----:B------:R-:W-:Y:S01]  /*1020*/  @P0 FMUL.FTZ R12, R2, 0.5 ;  /* 0x3f000000020c0820 */ /* 0x000fe20000410000 */
[----:B------:R-:W-:Y:S02]  /*1030*/  @!P0 IMAD.MOV.U32 R2, RZ, RZ, R0 ;  /* 0x000000ffff028224 */ /* 0x000fe400078e0000 */
[----:B------:R-:W-:-:S04]  /*1040*/  @P0 FADD.FTZ R5, -R4, -RZ ;  /* 0x800000ff04050221 */ /* 0x000fc80000010100 */
[----:B------:R-:W-:-:S04]  /*1050*/  @P0 FFMA R5, R4, R5, R3 ;  /* 0x0000000504050223 */ /* 0x000fc80000000003 */
[----:B------:R-:W-:-:S04]  /*1060*/  @P0 FFMA R5, R5, R12, R4 ;  /* 0x0000000c05050223 */ /* 0x000fc80000000004 */
[----:B------:R-:W-:-:S07]  /*1070*/  @P0 FMUL.FTZ R2, R5, 2.3283064365386962891e-10 ;  /* 0x2f80000005020820 */ /* 0x000fce0000410000 */
.L_x_112:
[----:B------:R-:W-:Y:S01]  /*1080*/  HFMA2 R3, -RZ, RZ, 0, 0 ;  /* 0x00000000ff037431 */ /* 0x000fe200000001ff */
[----:B------:R-:W-:Y:S01]  /*1090*/  MOV R0, R2 ;  /* 0x0000000200007202 */ /* 0x000fe20000000f00 */
[----:B------:R-:W-:-:S04]  /*10a0*/  IMAD.MOV.U32 R2, RZ, RZ, R13 ;  /* 0x000000ffff027224 */ /* 0x000fc800078e000d */
[----:B------:R-:W-:Y:S05]  /*10b0*/  RET.REL.NODEC R2 `(_Z14assignClustersPKfS0_Piiii) ;  /* 0xffffffec02d07950 */ /* 0x000fea0003c3ffff */
.L_x_113:
        /* <DEDUP_REMOVED lines=12> */
.L_x_115:


//--------------------- .nv.shared._Z15updateCentroidsPKfPfPKiPiiii --------------------------
	.section	.nv.shared._Z15updateCentroidsPKfPfPKiPiiii,"aw",@nobits
	.sectionflags	@""
	.align	16
	.zero		1024


//--------------------- .nv.shared.reserved.0     --------------------------
	.section	.nv.shared.reserved.0,"aw",@nobits
	.weak		__nv_reservedSMEM_offset_0_alias
	.size		__nv_reservedSMEM_offset_0_alias, 0, 64
	.other		__nv_reservedSMEM_offset_0_alias,@"STO_CUDA_RESERVED_SHARED STV_DEFAULT"
__nv_reservedSMEM_offset_0_alias:
	.zero		0
	.zero		64


//--------------------- .nv.shared._Z14assignClustersPKfS0_Piiii --------------------------
	.section	.nv.shared._Z14assignClustersPKfS0_Piiii,"aw",@nobits
	.sectionflags	@""
	.align	16
	.zero		1024


//--------------------- .nv.constant0._Z15updateCentroidsPKfPfPKiPiiii --------------------------
	.section	.nv.constant0._Z15updateCentroidsPKfPfPKiPiiii,"a",@progbits
	.sectionflags	@""
	.align	4
.nv.constant0._Z15updateCentroidsPKfPfPKiPiiii:
	.zero		940


//--------------------- .nv.constant0._Z14assignClustersPKfS0_Piiii --------------------------
	.section	.nv.constant0._Z14assignClustersPKfS0_Piiii,"a",@progbits
	.sectionflags	@""
	.align	4
.nv.constant0._Z14assignClustersPKfS0_Piiii:
	.zero		932


//--------------------- SYMBOLS --------------------------

	.type		.nv.reservedSmem.offset0,@object
	.size		.nv.reservedSmem.offset0,0x4
	.type		.nv.reservedSmem.cap,@object
	.size		.nv.reservedSmem.cap,0x4
